def attn_fwd(
    Q,
    K,
    V,
    Out,
    Lse,
    sm_scale,
    stride_qz,
    stride_qh,
    stride_qm,
    stride_qk,
    stride_kz,
    stride_kh,
    stride_kn,
    stride_kk,
    stride_vz,
    stride_vh,
    stride_vn,
    stride_vk,
    stride_oz,
    stride_oh,
    stride_om,
    stride_ok,
    seqlen_q,
    seqlen_k,
    BLOCK_M: tl.constexpr,
    BLOCK_N: tl.constexpr,
    HEAD_DIM: tl.constexpr,
    CAUSAL: tl.constexpr,
):
    start_m = tl.program_id(0)
    off_hz = tl.program_id(1)
    q_off = off_hz * stride_qh
    k_off = off_hz * stride_kh
    v_off = off_hz * stride_vh
    offs_m = start_m * BLOCK_M + tl.arange(0, BLOCK_M)
    offs_d = tl.arange(0, HEAD_DIM)
    offs_n = tl.arange(0, BLOCK_N)
    q_ptrs = Q + q_off + offs_m[:, None] * stride_qm + offs_d[None, :] * stride_qk
    k_ptrs = K + k_off + offs_d[:, None] * stride_kk + offs_n[None, :] * stride_kn
    v_ptrs = V + v_off + offs_n[:, None] * stride_vn + offs_d[None, :] * stride_vk
    m_i = tl.full([BLOCK_M], float("-inf"), dtype=tl.float32)
    l_i = tl.zeros([BLOCK_M], dtype=tl.float32) + 1.0
    acc = tl.zeros([BLOCK_M, HEAD_DIM], dtype=tl.float32)
    q = tl.load(q_ptrs)
    acc, l_i, m_i = _attn_fwd_inner(
        acc,
        l_i,
        m_i,
        q,
        k_ptrs,
        v_ptrs,
        sm_scale,
        stride_kn,
        stride_vn,
        start_m,
        seqlen_k,
        BLOCK_M,
        BLOCK_N,
        HEAD_DIM,
        CAUSAL,
    )
    acc = acc / l_i[:, None]
    lse = m_i + tl.math.log2(l_i) / 1.4426950408889634
    o_ptrs = (
        Out
        + off_hz * stride_oh
        + offs_m[:, None] * stride_om
        + offs_d[None, :] * stride_ok
    )
    tl.store(o_ptrs, acc.to(Out.dtype.element_ty))
    tl.store(Lse + off_hz * seqlen_q + offs_m, lse)

# config = {"BLOCK_M": 32, "BLOCK_N": 32, "HEAD_DIM": 32, "arch": "sm_90", "causal": true, "dtype": "bf16", "num_stages": 4, "num_warps": 8}
# arch = sm_90


// ===== COMPILED SASS (sm_90a) =====

	.target	sm_90a

	.elftype	@"ET_EXEC"


//--------------------- .note.nv.tkinfo           --------------------------
	.section	.note.nv.tkinfo,"",@"SHT_NOTE"
	.sectionflags	@"SHF_NOTE_NV_TKINFO"
	.tkinfo
        /*0018*/ 	.word	0x00000002
        /*0030*/ 	.string	""
        /*0030*/ 	.string	"ptxas"
        /*0030*/ 	.string	"Cuda compilation tools, release 13.0, V13.0.88"
        /*0030*/ 	.string	"Build cuda_13.0.r13.0/compiler.36424714_0"
        /*0030*/ 	.string	"-v  -suppress-debug-info  -lineinfo  -arch sm_90a "



//--------------------- .note.nv.cuinfo           --------------------------
	.section	.note.nv.cuinfo,"",@"SHT_NOTE"
	.sectionflags	@"SHF_NOTE_NV_CUINFO"
        /*0018*/ 	.short	0x0002
        /*001a*/ 	.short	0x005a
        /*001c*/ 	.short	0x0082
	.zero		2


//--------------------- .nv.info                  --------------------------
	.section	.nv.info,"",@"SHT_CUDA_INFO"
	.align	4


	//----- nvinfo : EIATTR_REGCOUNT
	.align		4
        /*0000*/ 	.byte	0x04, 0x2f
        /*0002*/ 	.short	(.L_2 - .L_1)
	.align		4
.L_1:
        /*0004*/ 	.word	index@(attn_fwd)
        /*0008*/ 	.word	0x00000050


	//----- nvinfo : EIATTR_FRAME_SIZE
	.align		4
.L_2:
        /*000c*/ 	.byte	0x04, 0x11
        /*000e*/ 	.short	(.L_4 - .L_3)
	.align		4
.L_3:
        /*0010*/ 	.word	index@(attn_fwd)
        /*0014*/ 	.word	0x00000000


	//----- nvinfo : EIATTR_MIN_STACK_SIZE
	.align		4
.L_4:
        /*0018*/ 	.byte	0x04, 0x12
        /*001a*/ 	.short	(.L_6 - .L_5)
	.align		4
.L_5:
        /*001c*/ 	.word	index@(attn_fwd)
        /*0020*/ 	.word	0x00000000
.L_6:


//--------------------- .nv.compat                --------------------------
	.section	.nv.compat,"",@"SHT_CUDA_COMPAT_INFO"
	.align	4
        /*0000*/ 	.byte	0x02, 0x09, 0x01, 0x00, 0x02, 0x02, 0x01, 0x00, 0x02, 0x05, 0x05, 0x00, 0x03, 0x07, 0x01, 0x01
        /*0010*/ 	.byte	0x02, 0x03, 0x00, 0x00, 0x02, 0x06, 0x01, 0x00, 0x04, 0x0b, 0x08, 0x00, 0x00, 0x00, 0x00, 0x00
        /*0020*/ 	.byte	0x00, 0x00, 0x00, 0x00


//--------------------- .nv.info.attn_fwd         --------------------------
	.section	.nv.info.attn_fwd,"",@"SHT_CUDA_INFO"
	.sectionflags	@""
	.align	4


	//----- nvinfo : EIATTR_CUDA_API_VERSION
	.align		4
        /*0000*/ 	.byte	0x04, 0x37
        /*0002*/ 	.short	(.L_8 - .L_7)
.L_7:
        /*0004*/ 	.word	0x00000082


	//----- nvinfo : EIATTR_KPARAM_INFO
	.align		4
.L_8:
        /*0008*/ 	.byte	0x04, 0x17
        /*000a*/ 	.short	(.L_10 - .L_9)
.L_9:
        /*000c*/ 	.word	0x00000000
        /*0010*/ 	.short	0x0019
        /*0012*/ 	.short	0x0080
        /*0014*/ 	.byte	0x00, 0xf4, 0x21, 0x00


	//----- nvinfo : EIATTR_KPARAM_INFO
	.align		4
.L_10:
        /*0018*/ 	.byte	0x04, 0x17
        /*001a*/ 	.short	(.L_12 - .L_11)
.L_11:
        /*001c*/ 	.word	0x00000000
        /*0020*/ 	.short	0x0018
        /*0022*/ 	.short	0x0078
        /*0024*/ 	.byte	0x00, 0xf4, 0x21, 0x00


	//----- nvinfo : EIATTR_KPARAM_INFO
	.align		4
.L_12:
        /*0028*/ 	.byte	0x04, 0x17
        /*002a*/ 	.short	(.L_14 - .L_13)
.L_13:
        /*002c*/ 	.word	0x00000000
        /*0030*/ 	.short	0x0017
        /*0032*/ 	.short	0x0070
        /*0034*/ 	.byte	0x00, 0xf0, 0x11, 0x00


	//----- nvinfo : EIATTR_KPARAM_INFO
	.align		4
.L_14:
        /*0038*/ 	.byte	0x04, 0x17
        /*003a*/ 	.short	(.L_16 - .L_15)
.L_15:
        /*003c*/ 	.word	0x00000000
        /*0040*/ 	.short	0x0016
        /*0042*/ 	.short	0x006c
        /*0044*/ 	.byte	0x00, 0xf0, 0x11, 0x00


	//----- nvinfo : EIATTR_KPARAM_INFO
	.align		4
.L_16:
        /*0048*/ 	.byte	0x04, 0x17
        /*004a*/ 	.short	(.L_18 - .L_17)
.L_17:
        /*004c*/ 	.word	0x00000000
        /*0050*/ 	.short	0x0015
        /*0052*/ 	.short	0x0068
        /*0054*/ 	.byte	0x00, 0xf0, 0x11, 0x00


	//----- nvinfo : EIATTR_KPARAM_INFO
	.align		4
.L_18:
        /*0058*/ 	.byte	0x04, 0x17
        /*005a*/ 	.short	(.L_20 - .L_19)
.L_19:
        /*005c*/ 	.word	0x00000000
        /*0060*/ 	.short	0x0014
        /*0062*/ 	.short	0x0064
        /*0064*/ 	.byte	0x00, 0xf0, 0x11, 0x00


	//----- nvinfo : EIATTR_KPARAM_INFO
	.align		4
.L_20:
        /*0068*/ 	.byte	0x04, 0x17
        /*006a*/ 	.short	(.L_22 - .L_21)
.L_21:
        /*006c*/ 	.word	0x00000000
        /*0070*/ 	.short	0x0013
        /*0072*/ 	.short	0x0060
        /*0074*/ 	.byte	0x00, 0xf0, 0x11, 0x00


	//----- nvinfo : EIATTR_KPARAM_INFO
	.align		4
.L_22:
        /*0078*/ 	.byte	0x04, 0x17
        /*007a*/ 	.short	(.L_24 - .L_23)
.L_23:
        /*007c*/ 	.word	0x00000000
        /*0080*/ 	.short	0x0012
        /*0082*/ 	.short	0x005c
        /*0084*/ 	.byte	0x00, 0xf0, 0x11, 0x00


	//----- nvinfo : EIATTR_KPARAM_INFO
	.align		4
.L_24:
        /*0088*/ 	.byte	0x04, 0x17
        /*008a*/ 	.short	(.L_26 - .L_25)
.L_25:
        /*008c*/ 	.word	0x00000000
        /*0090*/ 	.short	0x0011
        /*0092*/ 	.short	0x0058
        /*0094*/ 	.byte	0x00, 0xf0, 0x11, 0x00


	//----- nvinfo : EIATTR_KPARAM_INFO
	.align		4
.L_26:
        /*0098*/ 	.byte	0x04, 0x17
        /*009a*/ 	.short	(.L_28 - .L_27)
.L_27:
        /*009c*/ 	.word	0x00000000
        /*00a0*/ 	.short	0x0010
        /*00a2*/ 	.short	0x0054
        /*00a4*/ 	.byte	0x00, 0xf0, 0x11, 0x00


	//----- nvinfo : EIATTR_KPARAM_INFO
	.align		4
.L_28:
        /*00a8*/ 	.byte	0x04, 0x17
        /*00aa*/ 	.short	(.L_30 - .L_29)
.L_29:
        /*00ac*/ 	.word	0x00000000
        /*00b0*/ 	.short	0x000f
        /*00b2*/ 	.short	0x0050
        /*00b4*/ 	.byte	0x00, 0xf0, 0x11, 0x00


	//----- nvinfo : EIATTR_KPARAM_INFO
	.align		4
.L_30:
        /*00b8*/ 	.byte	0x04, 0x17
        /*00ba*/ 	.short	(.L_32 - .L_31)
.L_31:
        /*00bc*/ 	.word	0x00000000
        /*00c0*/ 	.short	0x000e
        /*00c2*/ 	.short	0x004c
        /*00c4*/ 	.byte	0x00, 0xf0, 0x11, 0x00


	//----- nvinfo : EIATTR_KPARAM_INFO
	.align		4
.L_32:
        /*00c8*/ 	.byte	0x04, 0x17
        /*00ca*/ 	.short	(.L_34 - .L_33)
.L_33:
        /*00cc*/ 	.word	0x00000000
        /*00d0*/ 	.short	0x000d
        /*00d2*/ 	.short	0x0048
        /*00d4*/ 	.byte	0x00, 0xf0, 0x11, 0x00


	//----- nvinfo : EIATTR_KPARAM_INFO
	.align		4
.L_34:
        /*00d8*/ 	.byte	0x04, 0x17
        /*00da*/ 	.short	(.L_36 - .L_35)
.L_35:
        /*00dc*/ 	.word	0x00000000
        /*00e0*/ 	.short	0x000c
        /*00e2*/ 	.short	0x0044
        /*00e4*/ 	.byte	0x00, 0xf0, 0x11, 0x00


	//----- nvinfo : EIATTR_KPARAM_INFO
	.align		4
.L_36:
        /*00e8*/ 	.byte	0x04, 0x17
        /*00ea*/ 	.short	(.L_38 - .L_37)
.L_37:
        /*00ec*/ 	.word	0x00000000
        /*00f0*/ 	.short	0x000b
        /*00f2*/ 	.short	0x0040
        /*00f4*/ 	.byte	0x00, 0xf0, 0x11, 0x00


	//----- nvinfo : EIATTR_KPARAM_INFO
	.align		4
.L_38:
        /*00f8*/ 	.byte	0x04, 0x17
        /*00fa*/ 	.short	(.L_40 - .L_39)
.L_39:
        /*00fc*/ 	.word	0x00000000
        /*0100*/ 	.short	0x000a
        /*0102*/ 	.short	0x003c
        /*0104*/ 	.byte	0x00, 0xf0, 0x11, 0x00


	//----- nvinfo : EIATTR_KPARAM_INFO
	.align		4
.L_40:
        /*0108*/ 	.byte	0x04, 0x17
        /*010a*/ 	.short	(.L_42 - .L_41)
.L_41:
        /*010c*/ 	.word	0x00000000
        /*0110*/ 	.short	0x0009
        /*0112*/ 	.short	0x0038
        /*0114*/ 	.byte	0x00, 0xf0, 0x11, 0x00


	//----- nvinfo : EIATTR_KPARAM_INFO
	.align		4
.L_42:
        /*0118*/ 	.byte	0x04, 0x17
        /*011a*/ 	.short	(.L_44 - .L_43)
.L_43:
        /*011c*/ 	.word	0x00000000
        /*0120*/ 	.short	0x0008
        /*0122*/ 	.short	0x0034
        /*0124*/ 	.byte	0x00, 0xf0, 0x11, 0x00


	//----- nvinfo : EIATTR_KPARAM_INFO
	.align		4
.L_44:
        /*0128*/ 	.byte	0x04, 0x17
        /*012a*/ 	.short	(.L_46 - .L_45)
.L_45:
        /*012c*/ 	.word	0x00000000
        /*0130*/ 	.short	0x0007
        /*0132*/ 	.short	0x0030
        /*0134*/ 	.byte	0x00, 0xf0, 0x11, 0x00


	//----- nvinfo : EIATTR_KPARAM_INFO
	.align		4
.L_46:
        /*0138*/ 	.byte	0x04, 0x17
        /*013a*/ 	.short	(.L_48 - .L_47)
.L_47:
        /*013c*/ 	.word	0x00000000
        /*0140*/ 	.short	0x0006
        /*0142*/ 	.short	0x002c
        /*0144*/ 	.byte	0x00, 0xf0, 0x11, 0x00


	//----- nvinfo : EIATTR_KPARAM_INFO
	.align		4
.L_48:
        /*0148*/ 	.byte	0x04, 0x17
        /*014a*/ 	.short	(.L_50 - .L_49)
.L_49:
        /*014c*/ 	.word	0x00000000
        /*0150*/ 	.short	0x0005
        /*0152*/ 	.short	0x0028
        /*0154*/ 	.byte	0x00, 0xf0, 0x11, 0x00


	//----- nvinfo : EIATTR_KPARAM_INFO
	.align		4
.L_50:
        /*0158*/ 	.byte	0x04, 0x17
        /*015a*/ 	.short	(.L_52 - .L_51)
.L_51:
        /*015c*/ 	.word	0x00000000
        /*0160*/ 	.short	0x0004
        /*0162*/ 	.short	0x0020
        /*0164*/ 	.byte	0x00, 0xf4, 0x21, 0x00


	//----- nvinfo : EIATTR_KPARAM_INFO
	.align		4
.L_52:
        /*0168*/ 	.byte	0x04, 0x17
        /*016a*/ 	.short	(.L_54 - .L_53)
.L_53:
        /*016c*/ 	.word	0x00000000
        /*0170*/ 	.short	0x0003
        /*0172*/ 	.short	0x0018
        /*0174*/ 	.byte	0x00, 0xf4, 0x21, 0x00


	//----- nvinfo : EIATTR_KPARAM_INFO
	.align		4
.L_54:
        /*0178*/ 	.byte	0x04, 0x17
        /*017a*/ 	.short	(.L_56 - .L_55)
.L_55:
        /*017c*/ 	.word	0x00000000
        /*0180*/ 	.short	0x0002
        /*0182*/ 	.short	0x0010
        /*0184*/ 	.byte	0x00, 0xf4, 0x21, 0x00


	//----- nvinfo : EIATTR_KPARAM_INFO
	.align		4
.L_56:
        /*0188*/ 	.byte	0x04, 0x17
        /*018a*/ 	.short	(.L_58 - .L_57)
.L_57:
        /*018c*/ 	.word	0x00000000
        /*0190*/ 	.short	0x0001
        /*0192*/ 	.short	0x0008
        /*0194*/ 	.byte	0x00, 0xf4, 0x21, 0x00


	//----- nvinfo : EIATTR_KPARAM_INFO
	.align		4
.L_58:
        /*0198*/ 	.byte	0x04, 0x17
        /*019a*/ 	.short	(.L_60 - .L_59)
.L_59:
        /*019c*/ 	.word	0x00000000
        /*01a0*/ 	.short	0x0000
        /*01a2*/ 	.short	0x0000
        /*01a4*/ 	.byte	0x00, 0xf4, 0x21, 0x00


	//----- nvinfo : EIATTR_SPARSE_MMA_MASK
	.align		4
.L_60:
        /*01a8*/ 	.byte	0x03, 0x50
        /*01aa*/ 	.short	0x0000


	//----- nvinfo : EIATTR_MAXREG_COUNT
	.align		4
        /*01ac*/ 	.byte	0x03, 0x1b
        /*01ae*/ 	.short	0x00ff


	//----- nvinfo : EIATTR_NUM_BARRIERS
	.align		4
        /*01b0*/ 	.byte	0x02, 0x4c
        /*01b2*/ 	.byte	0x01
	.zero		1


	//----- nvinfo : EIATTR_MERCURY_ISA_VERSION
	.align		4
        /*01b4*/ 	.byte	0x03, 0x5f
        /*01b6*/ 	.short	0x0101


	//----- nvinfo : EIATTR_COOP_GROUP_MASK_REGIDS
	.align		4
        /*01b8*/ 	.byte	0x04, 0x29
        /*01ba*/ 	.short	(.L_62 - .L_61)


	//   ....[0]....
.L_61:
        /*01bc*/ 	.word	0xffffffff


	//   ....[1]....
        /*01c0*/ 	.word	0xffffffff


	//   ....[2]....
        /*01c4*/ 	.word	0xffffffff


	//   ....[3]....
        /*01c8*/ 	.word	0xffffffff


	//   ....[4]....
        /*01cc*/ 	.word	0xffffffff


	//   ....[5]....
        /*01d0*/ 	.word	0xffffffff


	//   ....[6]....
        /*01d4*/ 	.word	0xffffffff


	//   ....[7]....
        /*01d8*/ 	.word	0xffffffff


	//----- nvinfo : EIATTR_COOP_GROUP_INSTR_OFFSETS
	.align		4
.L_62:
        /*01dc*/ 	.byte	0x04, 0x28
        /*01de*/ 	.short	(.L_64 - .L_63)


	//   ....[0]....
.L_63:
        /*01e0*/ 	.word	0x000010b0


	//   ....[1]....
        /*01e4*/ 	.word	0x00001170


	//   ....[2]....
        /*01e8*/ 	.word	0x00001190


	//   ....[3]....
        /*01ec*/ 	.word	0x000011b0


	//   ....[4]....
        /*01f0*/ 	.word	0x000017d0


	//   ....[5]....
        /*01f4*/ 	.word	0x000017e0


	//   ....[6]....
        /*01f8*/ 	.word	0x00001890


	//   ....[7]....
        /*01fc*/ 	.word	0x000018a0


	//----- nvinfo : EIATTR_EXIT_INSTR_OFFSETS
	.align		4
.L_64:
        /*0200*/ 	.byte	0x04, 0x1c
        /*0202*/ 	.short	(.L_66 - .L_65)


	//   ....[0]....
.L_65:
        /*0204*/ 	.word	0x000026b0


	//   ....[1]....
        /*0208*/ 	.word	0x000026e0


	//----- nvinfo : EIATTR_REQNTID
	.align		4
.L_66:
        /*020c*/ 	.byte	0x04, 0x10
        /*020e*/ 	.short	(.L_68 - .L_67)
.L_67:
        /*0210*/ 	.word	0x00000100
        /*0214*/ 	.word	0x00000001
        /*0218*/ 	.word	0x00000001


	//----- nvinfo : EIATTR_CBANK_PARAM_SIZE
	.align		4
.L_68:
        /*021c*/ 	.byte	0x03, 0x19
        /*021e*/ 	.short	0x0088


	//----- nvinfo : EIATTR_PARAM_CBANK
	.align		4
        /*0220*/ 	.byte	0x04, 0x0a
        /*0222*/ 	.short	(.L_70 - .L_69)
	.align		4
.L_69:
        /*0224*/ 	.word	index@(.nv.constant0.attn_fwd)
        /*0228*/ 	.short	0x0210
        /*022a*/ 	.short	0x0088


	//----- nvinfo : EIATTR_SW_WAR
	.align		4
.L_70:
        /*022c*/ 	.byte	0x04, 0x36
        /*022e*/ 	.short	(.L_72 - .L_71)
.L_71:
        /*0230*/ 	.word	0x00000008
.L_72:


//--------------------- .nv.callgraph             --------------------------
	.section	.nv.callgraph,"",@"SHT_CUDA_CALLGRAPH"
	.align	4
	.sectionentsize	8
	.align		4
        /*0000*/ 	.word	0x00000000
	.align		4
        /*0004*/ 	.word	0xffffffff
	.align		4
        /*0008*/ 	.word	0x00000000
	.align		4
        /*000c*/ 	.word	0xfffffffe
	.align		4
        /*0010*/ 	.word	0x00000000
	.align		4
        /*0014*/ 	.word	0xfffffffd
	.align		4
        /*0018*/ 	.word	0x00000000
	.align		4
        /*001c*/ 	.word	0xfffffffc


//--------------------- .nv.constant4             --------------------------
	.section	.nv.constant4,"a",@progbits
	.align	8
	.align		8
.nv.constant4:
        /*0000*/ 	.dword	_$_str


//--------------------- .text.attn_fwd            --------------------------
	.section	.text.attn_fwd,"ax",@progbits
	.align	128
        .global         attn_fwd
        .type           attn_fwd,@function
        .size           attn_fwd,(.L_x_3 - attn_fwd)
        .other          attn_fwd,@"STO_CUDA_ENTRY STV_DEFAULT"
attn_fwd:
.text.attn_fwd:
[----:B------:R-:W-:Y:S01]  /*0000*/  LDC R1, c[0x0][0x28] ;  /* 0x00000a00ff017b82 */ /* 0x000fe20000000800 */
[----:B------:R-:W0:Y:S07]  /*0010*/  S2R R13, SR_CTAID.X ;  /* 0x00000000000d7919 */ /* 0x000e2e0000002500 */
[----:B------:R-:W1:Y:S01]  /*0020*/  S2UR UR7, SR_CTAID.Y ;  /* 0x00000000000779c3 */ /* 0x000e620000002600 */
[----:B------:R-:W-:Y:S01]  /*0030*/  ULDC.64 UR4, c[0x0][0x240] ;  /* 0x0000900000047ab9 */ /* 0x000fe20000000a00 */
[----:B------:R-:W-:Y:S01]  /*0040*/  ULDC.64 UR10, c[0x0][0x208] ;  /* 0x00008200000a7ab9 */ /* 0x000fe20000000a00 */
[----:B------:R-:W2:Y:S05]  /*0050*/  S2R R20, SR_TID.X ;  /* 0x0000000000147919 */ /* 0x000eaa0000002100 */
[----:B------:R-:W3:Y:S08]  /*0060*/  LDC R4, c[0x0][0x248] ;  /* 0x00009200ff047b82 */ /* 0x000ef00000000800 */
[----:B------:R-:W4:Y:S01]  /*0070*/  LDC.64 R14, c[0x0][0x210] ;  /* 0x00008400ff0e7b82 */ /* 0x000f220000000a00 */
[----:B-1----:R-:W-:-:S04]  /*0080*/  UIMAD UR4, UR7, UR4, URZ ;  /* 0x00000004070472a4 */ /* 0x002fc8000f8e023f */
[----:B------:R-:W-:Y:S01]  /*0090*/  USHF.L.U32 UR6, UR4, 0x1, URZ ;  /* 0x0000000104067899 */ /* 0x000fe2000800063f */
[----:B0-----:R-:W-:Y:S01]  /*00a0*/  IMAD.SHL.U32 R13, R13, 0x20, RZ ;  /* 0x000000200d0d7824 */ /* 0x001fe200078e00ff */
[----:B--2---:R-:W-:-:S04]  /*00b0*/  SHF.R.U32.HI R12, RZ, 0x5, R20 ;  /* 0x00000005ff0c7819 */ /* 0x004fc80000011614 */
[----:B------:R-:W-:Y:S02]  /*00c0*/  LOP3.LUT R0, R13, 0x1f, R20, 0xf8, !PT ;  /* 0x0000001f0d007812 */ /* 0x000fe400078ef814 */
[----:B------:R-:W-:Y:S02]  /*00d0*/  SGXT.U32 R12, R12, 0x3 ;  /* 0x000000030c0c781a */ /* 0x000fe40000000000 */
[----:B------:R-:W-:Y:S01]  /*00e0*/  LEA.HI R10, R20, 0x18, RZ, 0x1b ;  /* 0x00000018140a7811 */ /* 0x000fe200078fd8ff */
[----:B------:R-:W-:Y:S01]  /*00f0*/  IMAD R2, R0, UR5, RZ ;  /* 0x0000000500027c24 */ /* 0x000fe2000f8e02ff */
[----:B------:R-:W-:Y:S01]  /*0100*/  UIMAD.WIDE UR4, UR4, 0x2, URZ ;  /* 0x00000002040478a5 */ /* 0x000fe2000f8e023f */
[----:B---3--:R-:W-:Y:S02]  /*0110*/  IMAD R5, R12, R4, RZ ;  /* 0x000000040c057224 */ /* 0x008fe400078e02ff */
[C---:B------:R-:W-:Y:S02]  /*0120*/  IMAD.SHL.U32 R3, R2.reuse, 0x2, RZ ;  /* 0x0000000202037824 */ /* 0x040fe400078e00ff */
[----:B------:R-:W-:Y:S01]  /*0130*/  IMAD.HI R2, R2, 0x2, RZ ;  /* 0x0000000202027827 */ /* 0x000fe200078e02ff */
[----:B------:R-:W-:-:S02]  /*0140*/  LEA R7, R4, R5, 0x3 ;  /* 0x0000000504077211 */ /* 0x000fc400078e18ff */
[----:B----4-:R-:W-:Y:S01]  /*0150*/  IADD3 R14, P0, P1, R3, UR6, R14 ;  /* 0x00000006030e7c10 */ /* 0x010fe2000f91e00e */
[----:B------:R-:W-:Y:S02]  /*0160*/  IMAD R11, R10, R4, RZ ;  /* 0x000000040a0b7224 */ /* 0x000fe400078e02ff */
[----:B------:R-:W-:Y:S01]  /*0170*/  IMAD R3, R4, 0x8, R7 ;  /* 0x0000000804037824 */ /* 0x000fe200078e0207 */
[----:B------:R-:W-:Y:S02]  /*0180*/  IADD3.X R2, R2, UR5, R15, P0, P1 ;  /* 0x0000000502027c10 */ /* 0x000fe400087e240f */
[-C--:B------:R-:W-:Y:S02]  /*0190*/  LEA R4, P0, R5, R14.reuse, 0x1 ;  /* 0x0000000e05047211 */ /* 0x080fe400078008ff */
[-C--:B------:R-:W-:Y:S02]  /*01a0*/  LEA R6, P1, R7, R14.reuse, 0x1 ;  /* 0x0000000e07067211 */ /* 0x080fe400078208ff */
[----:B------:R-:W-:-:S02]  /*01b0*/  LEA R8, P2, R3, R14, 0x1 ;  /* 0x0000000e03087211 */ /* 0x000fc400078408ff */
[----:B------:R-:W-:Y:S02]  /*01c0*/  LEA R14, P3, R11, R14, 0x1 ;  /* 0x0000000e0b0e7211 */ /* 0x000fe400078608ff */
[-C--:B------:R-:W-:Y:S02]  /*01d0*/  LEA.HI.X.SX32 R5, R5, R2.reuse, 0x1, P0 ;  /* 0x0000000205057211 */ /* 0x080fe400000f0eff */
[-C--:B------:R-:W-:Y:S02]  /*01e0*/  LEA.HI.X.SX32 R7, R7, R2.reuse, 0x1, P1 ;  /* 0x0000000207077211 */ /* 0x080fe400008f0eff */
[-C--:B------:R-:W-:Y:S02]  /*01f0*/  LEA.HI.X.SX32 R9, R3, R2.reuse, 0x1, P2 ;  /* 0x0000000203097211 */ /* 0x080fe400010f0eff */
[----:B------:R-:W-:Y:S01]  /*0200*/  LEA.HI.X.SX32 R15, R11, R2, 0x1, P3 ;  /* 0x000000020b0f7211 */ /* 0x000fe200018f0eff */
[----:B------:R-:W2:Y:S04]  /*0210*/  LDG.E.U16 R5, desc[UR10][R4.64] ;  /* 0x0000000a04057981 */ /* 0x000ea8000c1e1500 */
[----:B------:R0:W3:Y:S04]  /*0220*/  LDG.E.U16 R7, desc[UR10][R6.64] ;  /* 0x0000000a06077981 */ /* 0x0000e8000c1e1500 */
[----:B------:R-:W4:Y:S04]  /*0230*/  LDG.E.U16 R9, desc[UR10][R8.64] ;  /* 0x0000000a08097981 */ /* 0x000f28000c1e1500 */
[----:B------:R-:W5:Y:S01]  /*0240*/  LDG.E.U16 R15, desc[UR10][R14.64] ;  /* 0x0000000a0e0f7981 */ /* 0x000f62000c1e1500 */
[----:B------:R-:W1:Y:S01]  /*0250*/  S2UR UR6, SR_CgaCtaId ;  /* 0x00000000000679c3 */ /* 0x000e620000008800 */
[----:B------:R-:W-:Y:S01]  /*0260*/  VIADD R3, R13, 0x20 ;  /* 0x000000200d037836 */ /* 0x000fe20000000000 */
[C---:B------:R-:W-:Y:S01]  /*0270*/  LOP3.LUT R2, R20.reuse, 0xc0, RZ, 0xc0, !PT ;  /* 0x000000c014027812 */ /* 0x040fe200078ec0ff */
[----:B------:R-:W-:Y:S01]  /*0280*/  UMOV UR4, 0x400 ;  /* 0x0000040000047882 */ /* 0x000fe20000000000 */
[----:B------:R-:W-:Y:S01]  /*0290*/  IMAD.SHL.U32 R11, R20, 0x2, RZ ;  /* 0x00000002140b7824 */ /* 0x000fe200078e00ff */
[----:B------:R-:W-:Y:S01]  /*02a0*/  MOV R50, 0xff800000 ;  /* 0xff80000000327802 */ /* 0x000fe20000000f00 */
[----:B------:R-:W-:Y:S01]  /*02b0*/  IMAD.MOV.U32 R58, RZ, RZ, 0x3f800000 ;  /* 0x3f800000ff3a7424 */ /* 0x000fe200078e00ff */
[----:B------:R-:W-:Y:S01]  /*02c0*/  ISETP.GE.AND P0, PT, R3, 0x1, PT ;  /* 0x000000010300780c */ /* 0x000fe20003f06270 */
[----:B------:R-:W-:Y:S01]  /*02d0*/  IMAD.MOV.U32 R57, RZ, RZ, 0x3f800000 ;  /* 0x3f800000ff397424 */ /* 0x000fe200078e00ff */
[----:B------:R-:W-:-:S02]  /*02e0*/  SHF.R.U32.HI R2, RZ, 0x2, R2 ;  /* 0x00000002ff027819 */ /* 0x000fc40000011602 */
[----:B------:R-:W-:Y:S02]  /*02f0*/  CS2R R44, SRZ ;  /* 0x00000000002c7805 */ /* 0x000fe4000001ff00 */
[----:B------:R-:W-:Y:S02]  /*0300*/  MOV R49, 0xff800000 ;  /* 0xff80000000317802 */ /* 0x000fe40000000f00 */
[----:B------:R-:W-:Y:S02]  /*0310*/  CS2R R46, SRZ ;  /* 0x00000000002e7805 */ /* 0x000fe4000001ff00 */
[----:B------:R-:W-:Y:S02]  /*0320*/  LOP3.LUT R2, R2, 0x1fe, R11, 0x78, !PT ;  /* 0x000001fe02027812 */ /* 0x000fe400078e780b */
[----:B------:R-:W-:Y:S02]  /*0330*/  CS2R R40, SRZ ;  /* 0x0000000000287805 */ /* 0x000fe4000001ff00 */
[----:B------:R-:W-:-:S02]  /*0340*/  CS2R R42, SRZ ;  /* 0x00000000002a7805 */ /* 0x000fc4000001ff00 */
[----:B------:R-:W-:Y:S02]  /*0350*/  CS2R R36, SRZ ;  /* 0x0000000000247805 */ /* 0x000fe4000001ff00 */
[----:B------:R-:W-:Y:S02]  /*0360*/  CS2R R38, SRZ ;  /* 0x0000000000267805 */ /* 0x000fe4000001ff00 */
[----:B------:R-:W-:Y:S02]  /*0370*/  CS2R R28, SRZ ;  /* 0x00000000001c7805 */ /* 0x000fe4000001ff00 */
[----:B------:R-:W-:Y:S02]  /*0380*/  CS2R R30, SRZ ;  /* 0x00000000001e7805 */ /* 0x000fe4000001ff00 */
[C---:B0-----:R-:W-:Y:S02]  /*0390*/  LOP3.LUT R6, R20.reuse, 0x1c, RZ, 0xc0, !PT ;  /* 0x0000001c14067812 */ /* 0x041fe400078ec0ff */
[----:B------:R-:W-:Y:S01]  /*03a0*/  SHF.L.U32 R16, R20, 0x5, RZ ;  /* 0x0000000514107819 */ /* 0x000fe200000006ff */
[----:B-1----:R-:W-:-:S09]  /*03b0*/  ULEA UR6, UR6, UR4, 0x18 ;  /* 0x0000000406067291 */ /* 0x002fd2000f8ec03f */
[----:B--2---:R-:W-:Y:S04]  /*03c0*/  STS.U16 [R2+UR6], R5 ;  /* 0x0000000502007988 */ /* 0x004fe80008000406 */
[----:B---3--:R0:W-:Y:S04]  /*03d0*/  STS.U16 [R2+UR6+0x200], R7 ;  /* 0x0002000702007988 */ /* 0x0081e80008000406 */
[----:B----4-:R-:W-:Y:S04]  /*03e0*/  STS.U16 [R2+UR6+0x400], R9 ;  /* 0x0004000902007988 */ /* 0x010fe80008000406 */
[----:B-----5:R1:W-:Y:S01]  /*03f0*/  STS.U16 [R2+UR6+0x600], R15 ;  /* 0x0006000f02007988 */ /* 0x0203e20008000406 */
[C---:B0-----:R-:W-:Y:S01]  /*0400*/  LOP3.LUT R7, R20.reuse, 0x20, RZ, 0xc0, !PT ;  /* 0x0000002014077812 */ /* 0x041fe200078ec0ff */
[----:B-1----:R-:W-:Y:S01]  /*0410*/  IMAD.SHL.U32 R15, R20, 0x8, RZ ;  /* 0x00000008140f7824 */ /* 0x002fe200078e00ff */
[----:B------:R-:W-:Y:S06]  /*0420*/  @!P0 BRA `(.L_x_0) ;  /* 0x0000001400708947 */ /* 0x000fec0003800000 */
[----:B------:R-:W0:Y:S01]  /*0430*/  LDC.64 R4, c[0x0][0x250] ;  /* 0x00009400ff047b82 */ /* 0x000e220000000a00 */
[----:B------:R-:W-:Y:S01]  /*0440*/  IMAD.SHL.U32 R14, R20, 0x40, RZ ;  /* 0x00000040140e7824 */ /* 0x000fe200078e00ff */
[----:B------:R-:W-:Y:S01]  /*0450*/  LOP3.LUT R17, R11, 0x10, RZ, 0xc0, !PT ;  /* 0x000000100b117812 */ /* 0x000fe200078ec0ff */
[----:B------:R-:W-:Y:S01]  /*0460*/  ULDC UR4, c[0x0][0x258] ;  /* 0x0000960000047ab9 */ /* 0x000fe20000000800 */
[----:B------:R-:W-:Y:S01]  /*0470*/  SHF.R.U32.HI R7, RZ, 0x1, R7 ;  /* 0x00000001ff077819 */ /* 0x000fe20000011607 */
[----:B------:R-:W-:Y:S01]  /*0480*/  ULDC.64 UR8, c[0x0][0x220] ;  /* 0x0000880000087ab9 */ /* 0x000fe20000000a00 */
[----:B------:R-:W-:Y:S01]  /*0490*/  LOP3.LUT R18, R14, 0x1c0, RZ, 0xc0, !PT ;  /* 0x000001c00e127812 */ /* 0x000fe200078ec0ff */
[----:B------:R-:W-:Y:S01]  /*04a0*/  IMAD.MOV.U32 R58, RZ, RZ, 0x3f800000 ;  /* 0x3f800000ff3a7424 */ /* 0x000fe200078e00ff */
[----:B------:R-:W1:Y:S01]  /*04b0*/  LDC.64 R8, c[0x0][0x260] ;  /* 0x00009800ff087b82 */ /* 0x000e620000000a00 */
[----:B------:R-:W-:Y:S01]  /*04c0*/  LOP3.LUT R17, R17, 0x20, R20, 0xf8, !PT ;  /* 0x0000002011117812 */ /* 0x000fe200078ef814 */
[----:B------:R-:W-:Y:S01]  /*04d0*/  IMAD.MOV.U32 R60, RZ, RZ, -0x800000 ;  /* 0xff800000ff3c7424 */ /* 0x000fe200078e00ff */
[----:B------:R-:W-:-:S02]  /*04e0*/  LOP3.LUT R14, R20, 0x1f, RZ, 0xc0, !PT ;  /* 0x0000001f140e7812 */ /* 0x000fc400078ec0ff */
[----:B------:R-:W-:Y:S02]  /*04f0*/  CS2R R44, SRZ ;  /* 0x00000000002c7805 */ /* 0x000fe4000001ff00 */
[----:B------:R-:W-:Y:S02]  /*0500*/  LOP3.LUT R20, R18, 0x30, R15, 0xf8, !PT ;  /* 0x0000003012147812 */ /* 0x000fe400078ef80f */
[----:B------:R-:W-:Y:S02]  /*0510*/  CS2R R46, SRZ ;  /* 0x00000000002e7805 */ /* 0x000fe4000001ff00 */
[----:B------:R-:W-:Y:S01]  /*0520*/  LEA.HI R6, R6, R7, RZ, 0x1e ;  /* 0x0000000706067211 */ /* 0x000fe200078ff0ff */
[----:B------:R-:W2:Y:S01]  /*0530*/  LDC R21, c[0x0][0x268] ;  /* 0x00009a00ff157b82 */ /* 0x000ea20000000800 */
[----:B------:R-:W-:Y:S01]  /*0540*/  LOP3.LUT R16, R16, 0x200, RZ, 0xc0, !PT ;  /* 0x0000020010107812 */ /* 0x000fe200078ec0ff */
[----:B------:R-:W-:Y:S01]  /*0550*/  IMAD R15, R14, UR4, RZ ;  /* 0x000000040e0f7c24 */ /* 0x000fe2000f8e02ff */
[----:B------:R-:W-:Y:S01]  /*0560*/  LOP3.LUT R17, R20, R17, RZ, 0x3c, !PT ;  /* 0x0000001114117212 */ /* 0x000fe200078e3cff */
[----:B------:R-:W-:Y:S01]  /*0570*/  ULDC.64 UR4, c[0x0][0x218] ;  /* 0x0000860000047ab9 */ /* 0x000fe20000000a00 */
[----:B------:R-:W-:-:S02]  /*0580*/  MOV R59, 0xff800000 ;  /* 0xff800000003b7802 */ /* 0x000fc40000000f00 */
[----:B------:R-:W-:Y:S02]  /*0590*/  CS2R R40, SRZ ;  /* 0x0000000000287805 */ /* 0x000fe4000001ff00 */
[----:B------:R-:W-:Y:S01]  /*05a0*/  MOV R57, 0x3f800000 ;  /* 0x3f80000000397802 */ /* 0x000fe20000000f00 */
[----:B0-----:R-:W-:Y:S01]  /*05b0*/  IMAD R7, R4, UR7, RZ ;  /* 0x0000000704077c24 */ /* 0x001fe2000f8e02ff */
[----:B------:R-:W-:Y:S02]  /*05c0*/  IADD3 R4, R13, R6, RZ ;  /* 0x000000060d047210 */ /* 0x000fe40007ffe0ff */
[----:B------:R-:W-:Y:S02]  /*05d0*/  CS2R R42, SRZ ;  /* 0x00000000002a7805 */ /* 0x000fe4000001ff00 */
[----:B------:R-:W-:Y:S01]  /*05e0*/  IADD3 R6, R17, UR6, R16 ;  /* 0x0000000611067c10 */ /* 0x000fe2000fffe010 */
[----:B------:R-:W-:Y:S01]  /*05f0*/  IMAD.SHL.U32 R16, R15, 0x2, RZ ;  /* 0x000000020f107824 */ /* 0x000fe200078e00ff */
[C---:B------:R-:W-:Y:S01]  /*0600*/  SHF.L.U32 R13, R7.reuse, 0x1, RZ ;  /* 0x00000001070d7819 */ /* 0x040fe200000006ff */
[----:B------:R-:W-:Y:S01]  /*0610*/  IMAD.HI R7, R7, 0x2, RZ ;  /* 0x0000000207077827 */ /* 0x000fe200078e02ff */
[----:B------:R-:W-:-:S02]  /*0620*/  CS2R R36, SRZ ;  /* 0x0000000000247805 */ /* 0x000fc4000001ff00 */
[----:B------:R-:W-:Y:S02]  /*0630*/  CS2R R38, SRZ ;  /* 0x0000000000267805 */ /* 0x000fe4000001ff00 */
[----:B------:R-:W-:Y:S01]  /*0640*/  IADD3 R70, P0, P1, R16, UR4, R13 ;  /* 0x0000000410467c10 */ /* 0x000fe2000f91e00d */
[----:B-1----:R-:W-:Y:S01]  /*0650*/  IMAD R17, R14, R9, RZ ;  /* 0x000000090e117224 */ /* 0x002fe200078e02ff */
[----:B------:R-:W-:Y:S01]  /*0660*/  CS2R R28, SRZ ;  /* 0x00000000001c7805 */ /* 0x000fe2000001ff00 */
[----:B------:R-:W-:Y:S01]  /*0670*/  IMAD.HI R14, R15, 0x2, RZ ;  /* 0x000000020f0e7827 */ /* 0x000fe200078e02ff */
[----:B------:R-:W-:Y:S01]  /*0680*/  CS2R R30, SRZ ;  /* 0x00000000001e7805 */ /* 0x000fe2000001ff00 */
[----:B------:R-:W-:Y:S01]  /*0690*/  UMOV UR4, URZ ;  /* 0x0000003f00047c82 */ /* 0x000fe20008000000 */
[----:B------:R-:W-:Y:S01]  /*06a0*/  SHF.L.U32 R18, R17, 0x1, RZ ;  /* 0x0000000111127819 */ /* 0x000fe200000006ff */
[----:B------:R-:W-:Y:S01]  /*06b0*/  IMAD R16, R12, R5, RZ ;  /* 0x000000050c107224 */ /* 0x000fe200078e02ff */
[----:B------:R-:W-:Y:S01]  /*06c0*/  IADD3.X R19, R14, UR5, R7, P0, P1 ;  /* 0x000000050e137c10 */ /* 0x000fe200087e2407 */
[----:B------:R-:W-:Y:S01]  /*06d0*/  IMAD R8, R8, UR7, RZ ;  /* 0x0000000708087c24 */ /* 0x000fe2000f8e02ff */
[----:B------:R-:W-:Y:S01]  /*06e0*/  UMOV UR5, URZ ;  /* 0x0000003f00057c82 */ /* 0x000fe20008000000 */
[----:B--2---:R-:W-:Y:S01]  /*06f0*/  IMAD R14, R12, R21, RZ ;  /* 0x000000150c0e7224 */ /* 0x004fe200078e02ff */
[----:B------:R-:W-:Y:S01]  /*0700*/  LEA R76, P0, R16, R70, 0x1 ;  /* 0x00000046104c7211 */ /* 0x000fe200078008ff */
[----:B------:R-:W-:-:S02]  /*0710*/  IMAD R12, R5, 0x8, R16 ;  /* 0x00000008050c7824 */ /* 0x000fc400078e0210 */
[----:B------:R-:W-:Y:S01]  /*0720*/  IMAD.SHL.U32 R13, R8, 0x2, RZ ;  /* 0x00000002080d7824 */ /* 0x000fe200078e00ff */
[----:B------:R-:W-:Y:S01]  /*0730*/  LEA.HI.X.SX32 R77, R16, R19, 0x1, P0 ;  /* 0x00000013104d7211 */ /* 0x000fe200000f0eff */
[----:B------:R-:W-:Y:S01]  /*0740*/  IMAD R15, R21, 0x8, R14 ;  /* 0x00000008150f7824 */ /* 0x000fe200078e020e */
[----:B------:R-:W-:Y:S01]  /*0750*/  LEA R7, R5, R12, 0x3 ;  /* 0x0000000c05077211 */ /* 0x000fe200078e18ff */
[----:B------:R-:W-:Y:S01]  /*0760*/  IMAD.HI R8, R8, 0x2, RZ ;  /* 0x0000000208087827 */ /* 0x000fe200078e02ff */
[----:B------:R-:W-:Y:S01]  /*0770*/  IADD3 R18, P4, P5, R18, UR8, R13 ;  /* 0x0000000812127c10 */ /* 0x000fe2000fd9e00d */
[----:B------:R-:W-:Y:S01]  /*0780*/  ULDC UR8, c[0x0][0x238] ;  /* 0x00008e0000087ab9 */ /* 0x000fe20000000800 */
[-C--:B------:R-:W-:Y:S01]  /*0790*/  LEA R72, P2, R7, R70.reuse, 0x1 ;  /* 0x0000004607487211 */ /* 0x080fe200078408ff */
[----:B------:R-:W-:Y:S01]  /*07a0*/  IMAD R13, R10, R5, RZ ;  /* 0x000000050a0d7224 */ /* 0x000fe200078e02ff */
[----:B------:R-:W-:Y:S01]  /*07b0*/  LEA R74, P1, R12, R70, 0x1 ;  /* 0x000000460c4a7211 */ /* 0x000fe200078208ff */
[----:B------:R-:W-:Y:S01]  /*07c0*/  IMAD.HI R17, R17, 0x2, RZ ;  /* 0x0000000211117827 */ /* 0x000fe200078e02ff */
[----:B------:R-:W-:-:S02]  /*07d0*/  LEA.HI.X.SX32 R73, R7, R19, 0x1, P2 ;  /* 0x0000001307497211 */ /* 0x000fc400010f0eff */
[----:B------:R-:W-:Y:S01]  /*07e0*/  LEA R70, P3, R13, R70, 0x1 ;  /* 0x000000460d467211 */ /* 0x000fe200078608ff */
[----:B------:R-:W-:Y:S01]  /*07f0*/  IMAD R10, R10, R21, RZ ;  /* 0x000000150a0a7224 */ /* 0x000fe200078e02ff */
[----:B------:R-:W-:Y:S01]  /*0800*/  LEA R7, R21, R15, 0x3 ;  /* 0x0000000f15077211 */ /* 0x000fe200078e18ff */
[----:B------:R-:W-:Y:S01]  /*0810*/  VIADD R56, R4, 0x8 ;  /* 0x0000000804387836 */ /* 0x000fe20000000000 */
[-C--:B------:R-:W-:Y:S02]  /*0820*/  LEA.HI.X.SX32 R71, R13, R19.reuse, 0x1, P3 ;  /* 0x000000130d477211 */ /* 0x080fe400018f0eff */
[----:B------:R-:W-:Y:S02]  /*0830*/  LEA.HI.X.SX32 R75, R12, R19, 0x1, P1 ;  /* 0x000000130c4b7211 */ /* 0x000fe400008f0eff */
[----:B------:R-:W-:Y:S02]  /*0840*/  IADD3.X R8, R17, UR9, R8, P4, P5 ;  /* 0x0000000911087c10 */ /* 0x000fe4000a7ea408 */
[----:B------:R-:W-:-:S02]  /*0850*/  LEA R62, P3, R10, R18, 0x1 ;  /* 0x000000120a3e7211 */ /* 0x000fc400078608ff */
[-C--:B------:R-:W-:Y:S02]  /*0860*/  LEA R68, P0, R14, R18.reuse, 0x1 ;  /* 0x000000120e447211 */ /* 0x080fe400078008ff */
[-C--:B------:R-:W-:Y:S02]  /*0870*/  LEA R66, P1, R15, R18.reuse, 0x1 ;  /* 0x000000120f427211 */ /* 0x080fe400078208ff */
[----:B------:R-:W-:Y:S02]  /*0880*/  LEA R64, P2, R7, R18, 0x1 ;  /* 0x0000001207407211 */ /* 0x000fe400078408ff */
[-C--:B------:R-:W-:Y:S02]  /*0890*/  LEA.HI.X.SX32 R63, R10, R8.reuse, 0x1, P3 ;  /* 0x000000080a3f7211 */ /* 0x080fe400018f0eff */
[-C--:B------:R-:W-:Y:S02]  /*08a0*/  LEA.HI.X.SX32 R69, R14, R8.reuse, 0x1, P0 ;  /* 0x000000080e457211 */ /* 0x080fe400000f0eff */
[----:B------:R-:W-:-:S02]  /*08b0*/  LEA.HI.X.SX32 R67, R15, R8, 0x1, P1 ;  /* 0x000000080f437211 */ /* 0x000fc400008f0eff */
[----:B------:R-:W-:Y:S01]  /*08c0*/  LEA.HI.X.SX32 R65, R7, R8, 0x1, P2 ;  /* 0x0000000807417211 */ /* 0x000fe200010f0eff */
[----:B------:R-:W-:Y:S01]  /*08d0*/  IMAD.MOV.U32 R8, RZ, RZ, RZ ;  /* 0x000000ffff087224 */ /* 0x000fe200078e00ff */
[----:B------:R-:W-:Y:S02]  /*08e0*/  LOP3.LUT R10, R20, 0x30, R11, 0x78, !PT ;  /* 0x00000030140a7812 */ /* 0x000fe400078e780b */
[----:B------:R-:W-:Y:S02]  /*08f0*/  LOP3.LUT R11, R11, 0x6, RZ, 0xc0, !PT ;  /* 0x000000060b0b7812 */ /* 0x000fe400078ec0ff */
[----:B------:R-:W-:-:S07]  /*0900*/  MOV R7, RZ ;  /* 0x000000ff00077202 */ /* 0x000fce0000000f00 */
.L_x_1:
[----:B------:R-:W-:-:S04]  /*0910*/  IMAD.WIDE R16, R8, 0x2, R74 ;  /* 0x0000000208107825 */ /* 0x000fc800078e024a */
[C---:B------:R-:W-:Y:S02]  /*0920*/  IMAD.WIDE R18, R8.reuse, 0x2, R72 ;  /* 0x0000000208127825 */ /* 0x040fe400078e0248 */
[----:B------:R-:W2:Y:S02]  /*0930*/  LDG.E.U16 R17, desc[UR10][R16.64] ;  /* 0x0000000a10117981 */ /* 0x000ea4000c1e1500 */
[C---:B------:R-:W-:Y:S02]  /*0940*/  IMAD.WIDE R14, R8.reuse, 0x2, R76 ;  /* 0x00000002080e7825 */ /* 0x040fe400078e024c */
[----:B------:R-:W3:Y:S02]  /*0950*/  LDG.E.U16 R19, desc[UR10][R18.64] ;  /* 0x0000000a12137981 */ /* 0x000ee4000c1e1500 */
[----:B------:R-:W-:Y:S02]  /*0960*/  IMAD.WIDE R12, R8, 0x2, R70 ;  /* 0x00000002080c7825 */ /* 0x000fe400078e0246 */
[----:B------:R0:W4:Y:S04]  /*0970*/  LDG.E.U16 R23, desc[UR10][R14.64] ;  /* 0x0000000a0e177981 */ /* 0x000128000c1e1500 */
[----:B------:R-:W5:Y:S01]  /*0980*/  LDG.E.U16 R25, desc[UR10][R12.64] ;  /* 0x0000000a0c197981 */ /* 0x000f62000c1e1500 */
[----:B------:R-:W-:Y:S01]  /*0990*/  BAR.SYNC.DEFER_BLOCKING 0x0 ;  /* 0x0000000000007b1d */ /* 0x000fe20000010000 */
[----:B------:R-:W-:-:S04]  /*09a0*/  IMAD.WIDE R54, R7, 0x2, R66 ;  /* 0x0000000207367825 */ /* 0x000fc800078e0242 */
[----:B------:R-:W-:-:S04]  /*09b0*/  IMAD.WIDE R52, R7, 0x2, R62 ;  /* 0x0000000207347825 */ /* 0x000fc800078e023e */
[----:B0-----:R-:W-:-:S04]  /*09c0*/  IMAD.WIDE R14, R7, 0x2, R64 ;  /* 0x00000002070e7825 */ /* 0x001fc800078e0240 */
[----:B------:R-:W-:Y:S01]  /*09d0*/  IMAD.WIDE R20, R7, 0x2, R68 ;  /* 0x0000000207147825 */ /* 0x000fe200078e0244 */
[----:B--2---:R-:W-:Y:S04]  /*09e0*/  STS.U16 [R2+UR6+0xa00], R17 ;  /* 0x000a001102007988 */ /* 0x004fe80008000406 */
[----:B---3--:R-:W-:Y:S04]  /*09f0*/  STS.U16 [R2+UR6+0xc00], R19 ;  /* 0x000c001302007988 */ /* 0x008fe80008000406 */
[----:B----4-:R-:W-:Y:S04]  /*0a00*/  STS.U16 [R2+UR6+0x800], R23 ;  /* 0x0008001702007988 */ /* 0x010fe80008000406 */
[----:B-----5:R-:W-:Y:S01]  /*0a10*/  STS.U16 [R2+UR6+0xe00], R25 ;  /* 0x000e001902007988 */ /* 0x020fe20008000406 */
[----:B------:R-:W-:Y:S06]  /*0a20*/  BAR.SYNC.DEFER_BLOCKING 0x0 ;  /* 0x0000000000007b1d */ /* 0x000fec0000010000 */
[----:B------:R-:W2:Y:S04]  /*0a30*/  LDG.E.U16 R55, desc[UR10][R54.64] ;  /* 0x0000000a36377981 */ /* 0x000ea8000c1e1500 */
[----:B------:R-:W3:Y:S04]  /*0a40*/  LDG.E.U16 R53, desc[UR10][R52.64] ;  /* 0x0000000a34357981 */ /* 0x000ee8000c1e1500 */
[----:B------:R-:W4:Y:S04]  /*0a50*/  LDG.E.U16 R61, desc[UR10][R20.64] ;  /* 0x0000000a143d7981 */ /* 0x000f28000c1e1500 */
[----:B------:R0:W5:Y:S04]  /*0a60*/  LDG.E.U16 R54, desc[UR10][R14.64] ;  /* 0x0000000a0e367981 */ /* 0x000168000c1e1500 */
[----:B------:R-:W-:Y:S04]  /*0a70*/  LDSM.16.M88.4 R32, [R10+UR6+0x800] ;  /* 0x000800060a20783b */ /* 0x000fe80008000200 */
[----:B------:R-:W-:Y:S04]  /*0a80*/  LDSM.16.MT88.4 R16, [R6+0x400] ;  /* 0x000400000610783b */ /* 0x000fe80000004200 */
[----:B0-----:R-:W0:Y:S04]  /*0a90*/  LDSM.16.MT88.4 R12, [R6] ;  /* 0x00000000060c783b */ /* 0x001e280000004200 */
[----:B------:R-:W1:Y:S04]  /*0aa0*/  LDSM.16.M88.4 R48, [R10+UR6+0xa00] ;  /* 0x000a00060a30783b */ /* 0x000e680008000200 */
[----:B------:R-:W1:Y:S04]  /*0ab0*/  LDSM.16.M88.4 R20, [R10+UR6+0xc00] ;  /* 0x000c00060a14783b */ /* 0x000e680008000200 */
[----:B------:R-:W1:Y:S01]  /*0ac0*/  LDSM.16.M88.4 R24, [R10+UR6+0xe00] ;  /* 0x000e00060a18783b */ /* 0x000e620008000200 */
[----:B------:R-:W-:Y:S06]  /*0ad0*/  BAR.SYNC.DEFER_BLOCKING 0x0 ;  /* 0x0000000000007b1d */ /* 0x000fec0000010000 */
[----:B--2---:R-:W-:Y:S04]  /*0ae0*/  STS.U16 [R2+UR6+0xa00], R55 ;  /* 0x000a003702007988 */ /* 0x004fe80008000406 */
[----:B---3--:R-:W-:Y:S04]  /*0af0*/  STS.U16 [R2+UR6+0xe00], R53 ;  /* 0x000e003502007988 */ /* 0x008fe80008000406 */
[----:B-----5:R0:W-:Y:S02]  /*0b00*/  STS.U16 [R2+UR6+0xc00], R54 ;  /* 0x000c003602007988 */ /* 0x0201e40008000406 */
[----:B0-----:R-:W-:-:S15]  /*0b10*/  HMMA.16816.F32.BF16 R52, R12, R32, RZ ;  /* 0x000000200c34723c */ /* 0x001fde00000418ff */
[----:B------:R-:W-:-:S09]  /*0b20*/  NOP ;  /* 0x0000000000007918 */ /* 0x000fd20000000000 */
[----:B------:R-:W-:Y:S06]  /*0b30*/  HMMA.16816.F32.BF16 R32, R16, R34, R52 ;  /* 0x000000221020723c */ /* 0x000fec0000041834 */
[----:B-1----:R-:W-:-:S15]  /*0b40*/  HMMA.16816.F32.BF16 R52, R12, R48, RZ ;  /* 0x000000300c34723c */ /* 0x002fde00000418ff */
[----:B------:R-:W-:-:S09]  /*0b50*/  NOP ;  /* 0x0000000000007918 */ /* 0x000fd20000000000 */
[----:B------:R-:W-:Y:S06]  /*0b60*/  HMMA.16816.F32.BF16 R48, R16, R50, R52 ;  /* 0x000000321030723c */ /* 0x000fec0000041834 */
[C---:B------:R-:W-:Y:S06]  /*0b70*/  HMMA.16816.F32.BF16 R52, R12.reuse, R20, RZ ;  /* 0x000000140c34723c */ /* 0x040fec00000418ff */
[----:B------:R-:W-:-:S15]  /*0b80*/  HMMA.16816.F32.BF16 R12, R12, R24, RZ ;  /* 0x000000180c0c723c */ /* 0x000fde00000418ff */
[----:B------:R-:W-:-:S03]  /*0b90*/  NOP ;  /* 0x0000000000007918 */ /* 0x000fc60000000000 */
[C---:B------:R-:W-:Y:S06]  /*0ba0*/  HMMA.16816.F32.BF16 R52, R16.reuse, R22, R52 ;  /* 0x000000161034723c */ /* 0x040fec0000041834 */
[----:B------:R-:W-:Y:S07]  /*0bb0*/  HMMA.16816.F32.BF16 R12, R16, R26, R12 ;  /* 0x0000001a100c723c */ /* 0x000fee000004180c */
[----:B------:R-:W-:-:S04]  /*0bc0*/  IADD3 R17, P0, R11, UR4, RZ ;  /* 0x000000040b117c10 */ /* 0x000fc8000ff1e0ff */
[C---:B------:R-:W-:Y:S02]  /*0bd0*/  IADD3 R19, P2, R17.reuse, 0x9, RZ ;  /* 0x0000000911137810 */ /* 0x040fe40007f5e0ff */
[----:B------:R-:W-:Y:S02]  /*0be0*/  IADD3 R21, P6, R17, 0x10, RZ ;  /* 0x0000001011157810 */ /* 0x000fe40007fde0ff */
[----:B------:R-:W-:Y:S02]  /*0bf0*/  IADD3.X R16, RZ, UR5, RZ, P0, !PT ;  /* 0x00000005ff107c10 */ /* 0x000fe400087fe4ff */
[C---:B------:R-:W-:Y:S02]  /*0c00*/  ISETP.GT.U32.AND P0, PT, R21.reuse, R4, PT ;  /* 0x000000041500720c */ /* 0x040fe40003f04070 */
[-C--:B------:R-:W-:Y:S01]  /*0c10*/  ISETP.GT.U32.AND P3, PT, R21, R56.reuse, PT ;  /* 0x000000381500720c */ /* 0x080fe20003f64070 */
[----:B------:R-:W-:Y:S01]  /*0c20*/  IMAD.X R21, RZ, RZ, R16, P2 ;  /* 0x000000ffff157224 */ /* 0x000fe200010e0610 */
[----:B------:R-:W-:Y:S01]  /*0c30*/  ISETP.GT.U32.AND P4, PT, R19, R56, PT ;  /* 0x000000381300720c */ /* 0x000fe20003f84070 */
[----:B------:R-:W-:Y:S01]  /*0c40*/  FMUL R18, R51, UR8 ;  /* 0x0000000833127c20 */ /* 0x000fe20008400000 */
[----:B------:R-:W-:-:S02]  /*0c50*/  ISETP.GT.U32.AND P1, PT, R19, R4, PT ;  /* 0x000000041300720c */ /* 0x000fc40003f24070 */
[----:B------:R-:W-:Y:S02]  /*0c60*/  IADD3 R19, P5, R17, 0x11, RZ ;  /* 0x0000001111137810 */ /* 0x000fe40007fbe0ff */
[----:B------:R-:W-:Y:S02]  /*0c70*/  ISETP.GT.U32.AND.EX P4, PT, R21, RZ, PT, P4 ;  /* 0x000000ff1500720c */ /* 0x000fe40003f84140 */
[----:B------:R-:W-:Y:S01]  /*0c80*/  IADD3.X R23, RZ, R16, RZ, P6, !PT ;  /* 0x00000010ff177210 */ /* 0x000fe200037fe4ff */
[----:B------:R-:W-:Y:S01]  /*0c90*/  IMAD.X R27, RZ, RZ, R16, P5 ;  /* 0x000000ffff1b7224 */ /* 0x000fe200028e0610 */
[C---:B------:R-:W-:Y:S02]  /*0ca0*/  ISETP.GT.U32.AND P2, PT, R19.reuse, R4, PT ;  /* 0x000000041300720c */ /* 0x040fe40003f44070 */
[----:B------:R-:W-:Y:S02]  /*0cb0*/  ISETP.GT.U32.AND P6, PT, R19, R56, PT ;  /* 0x000000381300720c */ /* 0x000fe40003fc4070 */
[----:B------:R-:W-:-:S02]  /*0cc0*/  FSEL R18, R18, -INF , !P4 ;  /* 0xff80000012127808 */ /* 0x000fc40006000000 */
[----:B------:R-:W-:Y:S01]  /*0cd0*/  IADD3 R19, P4, R17, 0x18, RZ ;  /* 0x0000001811137810 */ /* 0x000fe20007f9e0ff */
[----:B------:R-:W-:Y:S01]  /*0ce0*/  FMUL R24, R54, UR8 ;  /* 0x0000000836187c20 */ /* 0x000fe20008400000 */
[----:B------:R-:W-:Y:S01]  /*0cf0*/  ISETP.GT.U32.AND.EX P3, PT, R23, RZ, PT, P3 ;  /* 0x000000ff1700720c */ /* 0x000fe20003f64130 */
[----:B------:R-:W-:Y:S01]  /*0d00*/  FMUL R26, R55, UR8 ;  /* 0x00000008371a7c20 */ /* 0x000fe20008400000 */
[----:B------:R-:W-:Y:S02]  /*0d10*/  ISETP.GT.U32.AND P5, PT, R19, R56, PT ;  /* 0x000000381300720c */ /* 0x000fe40003fa4070 */
[----:B------:R-:W-:Y:S02]  /*0d20*/  IADD3.X R51, RZ, R16, RZ, P4, !PT ;  /* 0x00000010ff337210 */ /* 0x000fe400027fe4ff */
[----:B------:R-:W-:Y:S01]  /*0d30*/  ISETP.GT.U32.AND.EX P6, PT, R27, RZ, PT, P6 ;  /* 0x000000ff1b00720c */ /* 0x000fe20003fc4160 */
[----:B------:R-:W-:Y:S01]  /*0d40*/  FMUL R14, R14, UR8 ;  /* 0x000000080e0e7c20 */ /* 0x000fe20008400000 */
[----:B------:R-:W-:-:S02]  /*0d50*/  FSEL R24, R24, -INF , !P3 ;  /* 0xff80000018187808 */ /* 0x000fc40005800000 */
[-C--:B------:R-:W-:Y:S02]  /*0d60*/  ISETP.GT.U32.AND P3, PT, R19, R4.reuse, PT ;  /* 0x000000041300720c */ /* 0x080fe40003f64070 */
[----:B------:R-:W-:Y:S02]  /*0d70*/  ISETP.GT.U32.AND.EX P5, PT, R51, RZ, PT, P5 ;  /* 0x000000ff3300720c */ /* 0x000fe40003fa4150 */
[----:B------:R-:W-:Y:S02]  /*0d80*/  FSEL R26, R26, -INF , !P6 ;  /* 0xff8000001a1a7808 */ /* 0x000fe40007000000 */
[C---:B------:R-:W-:Y:S02]  /*0d90*/  IADD3 R19, P6, R17.reuse, 0x8, RZ ;  /* 0x0000000811137810 */ /* 0x040fe40007fde0ff */
[-C--:B------:R-:W-:Y:S02]  /*0da0*/  ISETP.GT.U32.AND P4, PT, R17, R4.reuse, PT ;  /* 0x000000041100720c */ /* 0x080fe40003f84070 */
[----:B------:R-:W-:Y:S01]  /*0db0*/  FSEL R25, R14, -INF , !P5 ;  /* 0xff8000000e197808 */ /* 0x000fe20006800000 */
[----:B------:R-:W-:Y:S01]  /*0dc0*/  FMUL R20, R50, UR8 ;  /* 0x0000000832147c20 */ /* 0x000fe20008400000 */
[-C--:B------:R-:W-:Y:S01]  /*0dd0*/  ISETP.GT.U32.AND P5, PT, R19, R4.reuse, PT ;  /* 0x000000041300720c */ /* 0x080fe20003fa4070 */
[----:B------:R-:W-:Y:S01]  /*0de0*/  FMUL R19, R32, UR8 ;  /* 0x0000000820137c20 */ /* 0x000fe20008400000 */
[----:B------:R-:W-:Y:S01]  /*0df0*/  ISETP.GT.U32.AND.EX P4, PT, R16, RZ, PT, P4 ;  /* 0x000000ff1000720c */ /* 0x000fe20003f84140 */
[----:B------:R-:W-:Y:S01]  /*0e00*/  IMAD.X R50, RZ, RZ, R16, P6 ;  /* 0x000000ffff327224 */ /* 0x000fe200030e0610 */
[----:B------:R-:W-:Y:S01]  /*0e10*/  ISETP.GE.U32.AND P6, PT, R17, R4, PT ;  /* 0x000000041100720c */ /* 0x000fe20003fc6070 */
[----:B------:R-:W-:Y:S01]  /*0e20*/  FMUL R14, R33, UR8 ;  /* 0x00000008210e7c20 */ /* 0x000fe20008400000 */
[----:B------:R-:W-:-:S02]  /*0e30*/  FSEL R19, R19, -INF , !P4 ;  /* 0xff80000013137808 */ /* 0x000fc40006000000 */
[----:B------:R-:W-:Y:S02]  /*0e40*/  FSEL R20, R20, -INF , !P4 ;  /* 0xff80000014147808 */ /* 0x000fe40006000000 */
[CC--:B------:R-:W-:Y:S02]  /*0e50*/  ISETP.GT.U32.AND P4, PT, R17.reuse, R56.reuse, PT ;  /* 0x000000381100720c */ /* 0x0c0fe40003f84070 */
[----:B------:R-:W-:Y:S01]  /*0e60*/  ISETP.GE.U32.AND.EX P6, PT, R16, RZ, PT, P6 ;  /* 0x000000ff1000720c */ /* 0x000fe20003fc6160 */
[----:B------:R-:W-:Y:S01]  /*0e70*/  FMUL R22, R34, UR8 ;  /* 0x0000000822167c20 */ /* 0x000fe20008400000 */
[----:B------:R-:W-:Y:S02]  /*0e80*/  ISETP.GT.U32.AND.EX P4, PT, R16, RZ, PT, P4 ;  /* 0x000000ff1000720c */ /* 0x000fe40003f84140 */
[----:B------:R-:W-:Y:S02]  /*0e90*/  FSEL R14, R14, -INF , !P6 ;  /* 0xff8000000e0e7808 */ /* 0x000fe40007000000 */
[----:B------:R-:W-:Y:S01]  /*0ea0*/  ISETP.GE.U32.AND P6, PT, R17, R56, PT ;  /* 0x000000381100720c */ /* 0x000fe20003fc6070 */
[----:B------:R-:W-:Y:S01]  /*0eb0*/  FMUL R35, R35, UR8 ;  /* 0x0000000823237c20 */ /* 0x000fe20008400000 */
[----:B------:R-:W-:-:S02]  /*0ec0*/  FSEL R22, R22, -INF , !P4 ;  /* 0xff80000016167808 */ /* 0x000fc40006000000 */
[----:B------:R-:W-:Y:S02]  /*0ed0*/  IADD3 R17, P4, R17, 0x19, RZ ;  /* 0x0000001911117810 */ /* 0x000fe40007f9e0ff */
[----:B------:R-:W-:Y:S02]  /*0ee0*/  ISETP.GE.U32.AND.EX P6, PT, R16, RZ, PT, P6 ;  /* 0x000000ff1000720c */ /* 0x000fe40003fc6160 */
[----:B------:R-:W-:Y:S02]  /*0ef0*/  IADD3.X R32, RZ, R16, RZ, P4, !PT ;  /* 0x00000010ff207210 */ /* 0x000fe400027fe4ff */
[----:B------:R-:W-:Y:S02]  /*0f00*/  FSEL R16, R35, -INF , !P6 ;  /* 0xff80000023107808 */ /* 0x000fe40007000000 */
[C---:B------:R-:W-:Y:S02]  /*0f10*/  ISETP.GT.U32.AND P4, PT, R17.reuse, R4, PT ;  /* 0x000000041100720c */ /* 0x040fe40003f84070 */
[----:B------:R-:W-:-:S02]  /*0f20*/  ISETP.GT.U32.AND P6, PT, R17, R56, PT ;  /* 0x000000381100720c */ /* 0x000fc40003fc4070 */
[----:B------:R-:W-:-:S04]  /*0f30*/  FMNMX R17, R22, R16, !PT ;  /* 0x0000001016117209 */ /* 0x000fc80007800000 */
[----:B------:R-:W-:-:S04]  /*0f40*/  FMNMX R17, R20, R17, !PT ;  /* 0x0000001114117209 */ /* 0x000fc80007800000 */
[----:B------:R-:W-:Y:S01]  /*0f50*/  FMNMX R17, R18, R17, !PT ;  /* 0x0000001112117209 */ /* 0x000fe20007800000 */
[----:B------:R-:W-:-:S03]  /*0f60*/  FMUL R15, R15, UR8 ;  /* 0x000000080f0f7c20 */ /* 0x000fc60008400000 */
[----:B------:R-:W-:Y:S02]  /*0f70*/  FMNMX R17, R24, R17, !PT ;  /* 0x0000001118117209 */ /* 0x000fe40007800000 */
[----:B------:R-:W-:Y:S01]  /*0f80*/  ISETP.GT.U32.AND.EX P1, PT, R21, RZ, PT, P1 ;  /* 0x000000ff1500720c */ /* 0x000fe20003f24110 */
[----:B------:R-:W-:Y:S01]  /*0f90*/  FMUL R21, R48, UR8 ;  /* 0x0000000830157c20 */ /* 0x000fe20008400000 */
[----:B------:R-:W-:Y:S02]  /*0fa0*/  ISETP.GT.U32.AND.EX P6, PT, R32, RZ, PT, P6 ;  /* 0x000000ff2000720c */ /* 0x000fe40003fc4160 */
[----:B------:R-:W-:Y:S02]  /*0fb0*/  FMNMX R34, R26, R17, !PT ;  /* 0x000000111a227209 */ /* 0x000fe40007800000 */
[----:B------:R-:W-:Y:S01]  /*0fc0*/  ISETP.GT.U32.AND.EX P5, PT, R50, RZ, PT, P5 ;  /* 0x000000ff3200720c */ /* 0x000fe20003fa4150 */
[----:B------:R-:W-:Y:S01]  /*0fd0*/  FMUL R17, R49, UR8 ;  /* 0x0000000831117c20 */ /* 0x000fe20008400000 */
[----:B------:R-:W-:-:S02]  /*0fe0*/  ISETP.GT.U32.AND.EX P2, PT, R27, RZ, PT, P2 ;  /* 0x000000ff1b00720c */ /* 0x000fc40003f44120 */
[----:B------:R-:W-:Y:S02]  /*0ff0*/  FSEL R27, R15, -INF , !P6 ;  /* 0xff8000000f1b7808 */ /* 0x000fe40007000000 */
[----:B------:R-:W-:Y:S02]  /*1000*/  FMNMX R48, R25, R34, !PT ;  /* 0x0000002219307209 */ /* 0x000fe40007800000 */
[----:B------:R-:W-:Y:S02]  /*1010*/  FSEL R21, R21, -INF , !P5 ;  /* 0xff80000015157808 */ /* 0x000fe40006800000 */
[----:B------:R-:W-:Y:S01]  /*1020*/  FMNMX R34, R19, R14, !PT ;  /* 0x0000000e13227209 */ /* 0x000fe20007800000 */
[----:B------:R-:W-:Y:S01]  /*1030*/  FMUL R52, R52, UR8 ;  /* 0x0000000834347c20 */ /* 0x000fe20008400000 */
[----:B------:R-:W-:Y:S02]  /*1040*/  FMNMX R15, R27, R48, !PT ;  /* 0x000000301b0f7209 */ /* 0x000fe40007800000 */
[----:B------:R-:W-:-:S02]  /*1050*/  ISETP.GT.U32.AND.EX P0, PT, R23, RZ, PT, P0 ;  /* 0x000000ff1700720c */ /* 0x000fc40003f04100 */
[----:B------:R-:W-:Y:S02]  /*1060*/  FSEL R17, R17, -INF , !P1 ;  /* 0xff80000011117808 */ /* 0x000fe40004800000 */
[----:B------:R-:W-:Y:S01]  /*1070*/  FMNMX R48, R21, R34, !PT ;  /* 0x0000002215307209 */ /* 0x000fe20007800000 */
[----:B------:R-:W-:Y:S01]  /*1080*/  FMUL R53, R53, UR8 ;  /* 0x0000000835357c20 */ /* 0x000fe20008400000 */
[----:B------:R-:W-:Y:S02]  /*1090*/  FSEL R52, R52, -INF , !P0 ;  /* 0xff80000034347808 */ /* 0x000fe40004000000 */
[----:B------:R-:W-:Y:S01]  /*10a0*/  FMNMX R23, R17, R48, !PT ;  /* 0x0000003011177209 */ /* 0x000fe20007800000 */
[----:B------:R-:W0:Y:S01]  /*10b0*/  SHFL.BFLY PT, R34, R15, 0x2, 0x1f ;  /* 0x0c401f000f227f89 */ /* 0x000e2200000e0000 */
[----:B------:R-:W-:Y:S01]  /*10c0*/  FMUL R12, R12, UR8 ;  /* 0x000000080c0c7c20 */ /* 0x000fe20008400000 */
[----:B------:R-:W-:Y:S02]  /*10d0*/  ISETP.GT.U32.AND.EX P3, PT, R51, RZ, PT, P3 ;  /* 0x000000ff3300720c */ /* 0x000fe40003f64130 */
[----:B------:R-:W-:-:S02]  /*10e0*/  FSEL R53, R53, -INF , !P2 ;  /* 0xff80000035357808 */ /* 0x000fc40005000000 */
[----:B------:R-:W-:Y:S01]  /*10f0*/  FMNMX R48, R52, R23, !PT ;  /* 0x0000001734307209 */ /* 0x000fe20007800000 */
[----:B------:R-:W-:Y:S01]  /*1100*/  FMUL R13, R13, UR8 ;  /* 0x000000080d0d7c20 */ /* 0x000fe20008400000 */
[----:B------:R-:W-:Y:S02]  /*1110*/  ISETP.GT.U32.AND.EX P4, PT, R32, RZ, PT, P4 ;  /* 0x000000ff2000720c */ /* 0x000fe40003f84140 */
[----:B------:R-:W-:Y:S02]  /*1120*/  FSEL R55, R12, -INF , !P3 ;  /* 0xff8000000c377808 */ /* 0x000fe40005800000 */
[----:B------:R-:W-:Y:S02]  /*1130*/  FMNMX R48, R53, R48, !PT ;  /* 0x0000003035307209 */ /* 0x000fe40007800000 */
[----:B------:R-:W-:Y:S02]  /*1140*/  FSEL R54, R13, -INF , !P4 ;  /* 0xff8000000d367808 */ /* 0x000fe40006000000 */
[----:B------:R-:W-:-:S04]  /*1150*/  FMNMX R13, R55, R48, !PT ;  /* 0x00000030370d7209 */ /* 0x000fc80007800000 */
[----:B------:R-:W-:-:S05]  /*1160*/  FMNMX R13, R54, R13, !PT ;  /* 0x0000000d360d7209 */ /* 0x000fca0007800000 */
[----:B------:R-:W1:Y:S01]  /*1170*/  SHFL.BFLY PT, R12, R13, 0x2, 0x1f ;  /* 0x0c401f000d0c7f89 */ /* 0x000e6200000e0000 */
[----:B0-----:R-:W-:-:S05]  /*1180*/  FMNMX R34, R15, R34, !PT ;  /* 0x000000220f227209 */ /* 0x001fca0007800000 */
[----:B------:R-:W0:Y:S01]  /*1190*/  SHFL.BFLY PT, R15, R34, 0x1, 0x1f ;  /* 0x0c201f00220f7f89 */ /* 0x000e2200000e0000 */
[----:B-1----:R-:W-:-:S05]  /*11a0*/  FMNMX R12, R13, R12, !PT ;  /* 0x0000000c0d0c7209 */ /* 0x002fca0007800000 */
[----:B------:R-:W1:Y:S01]  /*11b0*/  SHFL.BFLY PT, R23, R12, 0x1, 0x1f ;  /* 0x0c201f000c177f89 */ /* 0x000e6200000e0000 */
[----:B0-----:R-:W-:-:S04]  /*11c0*/  FMNMX R15, R34, R15, !PT ;  /* 0x0000000f220f7209 */ /* 0x001fc80007800000 */
[----:B------:R-:W-:Y:S01]  /*11d0*/  FMNMX R49, R15, R60, !PT ;  /* 0x0000003c0f317209 */ /* 0x000fe20007800000 */
[----:B----4-:R0:W-:Y:S04]  /*11e0*/  STS.U16 [R2+UR6+0x800], R61 ;  /* 0x0008003d02007988 */ /* 0x0101e80008000406 */
[--C-:B------:R-:W-:Y:S01]  /*11f0*/  FADD R15, R16, -R49.reuse ;  /* 0x80000031100f7221 */ /* 0x100fe20000000000 */
[----:B------:R-:W-:-:S03]  /*1200*/  FADD R22, R22, -R49 ;  /* 0x8000003116167221 */ /* 0x000fc60000000000 */
[----:B------:R-:W-:Y:S01]  /*1210*/  FMUL R15, R15, 1.4426950216293334961 ;  /* 0x3fb8aa3b0f0f7820 */ /* 0x000fe20000400000 */
[----:B------:R-:W-:Y:S01]  /*1220*/  FMUL R22, R22, 1.4426950216293334961 ;  /* 0x3fb8aa3b16167820 */ /* 0x000fe20000400000 */
[----:B------:R-:W-:-:S03]  /*1230*/  FADD R18, R18, -R49 ;  /* 0x8000003112127221 */ /* 0x000fc60000000000 */
[----:B------:R-:W-:Y:S01]  /*1240*/  MUFU.EX2 R16, R22 ;  /* 0x0000001600107308 */ /* 0x000fe20000000800 */
[----:B------:R-:W-:Y:S01]  /*1250*/  FMUL R18, R18, 1.4426950216293334961 ;  /* 0x3fb8aa3b12127820 */ /* 0x000fe20000400000 */
[----:B-1----:R-:W-:-:S06]  /*1260*/  FMNMX R50, R12, R23, !PT ;  /* 0x000000170c327209 */ /* 0x002fcc0007800000 */
[----:B------:R-:W1:Y:S01]  /*1270*/  MUFU.EX2 R15, R15 ;  /* 0x0000000f000f7308 */ /* 0x000e620000000800 */
[----:B------:R-:W-:Y:S01]  /*1280*/  FMNMX R50, R50, R59, !PT ;  /* 0x0000003b32327209 */ /* 0x000fe20007800000 */
[----:B------:R-:W-:-:S04]  /*1290*/  FADD R13, -R49, R60 ;  /* 0x0000003c310d7221 */ /* 0x000fc80000000100 */
[--C-:B------:R-:W-:Y:S01]  /*12a0*/  FADD R19, R19, -R50.reuse ;  /* 0x8000003213137221 */ /* 0x100fe20000000000 */
[----:B------:R-:W-:Y:S01]  /*12b0*/  FADD R17, R17, -R50 ;  /* 0x8000003211117221 */ /* 0x000fe20000000000 */
[----:B------:R2:W-:Y:S02]  /*12c0*/  MUFU.EX2 R60, R18 ;  /* 0x00000012003c7308 */ /* 0x0005e40000000800 */
[----:B------:R-:W-:Y:S01]  /*12d0*/  FMUL R19, R19, 1.4426950216293334961 ;  /* 0x3fb8aa3b13137820 */ /* 0x000fe20000400000 */
[----:B------:R-:W-:Y:S01]  /*12e0*/  FMUL R17, R17, 1.4426950216293334961 ;  /* 0x3fb8aa3b11117820 */ /* 0x000fe20000400000 */
[----:B--2---:R-:W-:Y:S01]  /*12f0*/  FADD R18, -R50, R59 ;  /* 0x0000003b32127221 */ /* 0x004fe20000000100 */
[----:B------:R-:W-:-:S03]  /*1300*/  FMUL R48, R13, 1.4426950216293334961 ;  /* 0x3fb8aa3b0d307820 */ /* 0x000fc60000400000 */
[----:B------:R-:W-:Y:S01]  /*1310*/  FMUL R18, R18, 1.4426950216293334961 ;  /* 0x3fb8aa3b12127820 */ /* 0x000fe20000400000 */
[----:B------:R-:W-:Y:S01]  /*1320*/  FADD R13, R14, -R50 ;  /* 0x800000320e0d7221 */ /* 0x000fe20000000000 */
[----:B-1----:R-:W-:Y:S01]  /*1330*/  F2FP.BF16.F32.PACK_AB R33, R15, R16 ;  /* 0x000000100f21723e */ /* 0x002fe200000010ff */
[----:B------:R-:W-:Y:S01]  /*1340*/  MUFU.EX2 R14, R19 ;  /* 0x00000013000e7308 */ /* 0x000fe20000000800 */
[----:B------:R-:W-:-:S07]  /*1350*/  FADD R15, R16, R15 ;  /* 0x0000000f100f7221 */ /* 0x000fce0000000000 */
[----:B------:R-:W-:Y:S01]  /*1360*/  MUFU.EX2 R51, R18 ;  /* 0x0000001200337308 */ /* 0x000fe20000000800 */
[----:B------:R-:W-:-:S07]  /*1370*/  FADD R21, R21, -R50 ;  /* 0x8000003215157221 */ /* 0x000fce0000000000 */
[----:B------:R1:W-:Y:S01]  /*1380*/  MUFU.EX2 R59, R17 ;  /* 0x00000011003b7308 */ /* 0x0003e20000000800 */
[----:B------:R-:W-:Y:S01]  /*1390*/  BAR.SYNC.DEFER_BLOCKING 0x0 ;  /* 0x0000000000007b1d */ /* 0x000fe20000010000 */
[----:B------:R-:W-:Y:S01]  /*13a0*/  FADD R20, R20, -R49 ;  /* 0x8000003114147221 */ /* 0x000fe20000000000 */
[----:B------:R-:W-:Y:S01]  /*13b0*/  FMUL R13, R13, 1.4426950216293334961 ;  /* 0x3fb8aa3b0d0d7820 */ /* 0x000fe20000400000 */
[----:B0-----:R-:W-:Y:S02]  /*13c0*/  FMUL R61, R21, 1.4426950216293334961 ;  /* 0x3fb8aa3b153d7820 */ /* 0x001fe40000400000 */
[----:B------:R-:W-:Y:S02]  /*13d0*/  FMUL R20, R20, 1.4426950216293334961 ;  /* 0x3fb8aa3b14147820 */ /* 0x000fe40000400000 */
[----:B------:R-:W-:Y:S01]  /*13e0*/  MUFU.EX2 R48, R48 ;  /* 0x0000003000307308 */ /* 0x000fe20000000800 */
[----:B-1----:R-:W0:Y:S07]  /*13f0*/  LDSM.16.M88.4 R16, [R10+UR6+0xa00] ;  /* 0x000a00060a10783b */ /* 0x002e2e0008000200 */
[----:B------:R-:W1:Y:S08]  /*1400*/  MUFU.EX2 R12, R20 ;  /* 0x00000014000c7308 */ /* 0x000e700000000800 */
[----:B------:R-:W2:Y:S08]  /*1410*/  MUFU.EX2 R13, R13 ;  /* 0x0000000d000d7308 */ /* 0x000eb00000000800 */
[----:B------:R-:W3:Y:S01]  /*1420*/  MUFU.EX2 R61, R61 ;  /* 0x0000003d003d7308 */ /* 0x000ee20000000800 */
[----:B-1----:R-:W-:Y:S01]  /*1430*/  F2FP.BF16.F32.PACK_AB R35, R60, R12 ;  /* 0x0000000c3c23723e */ /* 0x002fe200000010ff */
[C---:B------:R-:W-:Y:S01]  /*1440*/  FMUL R42, R48.reuse, R42 ;  /* 0x0000002a302a7220 */ /* 0x040fe20000400000 */
[----:B------:R-:W-:Y:S01]  /*1450*/  FMUL R43, R48, R43 ;  /* 0x0000002b302b7220 */ /* 0x000fe20000400000 */
[C---:B------:R-:W-:Y:S01]  /*1460*/  FMUL R40, R51.reuse, R40 ;  /* 0x0000002833287220 */ /* 0x040fe20000400000 */
[----:B------:R-:W-:Y:S01]  /*1470*/  FMUL R41, R51, R41 ;  /* 0x0000002933297220 */ /* 0x000fe20000400000 */
[----:B------:R-:W1:Y:S01]  /*1480*/  LDSM.16.M88.4 R20, [R10+UR6+0x800] ;  /* 0x000800060a14783b */ /* 0x000e620008000200 */
[----:B--2---:R-:W-:-:S02]  /*1490*/  F2FP.BF16.F32.PACK_AB R32, R13, R14 ;  /* 0x0000000e0d20723e */ /* 0x004fc400000010ff */
[----:B---3--:R-:W-:-:S07]  /*14a0*/  F2FP.BF16.F32.PACK_AB R34, R59, R61 ;  /* 0x0000003d3b22723e */ /* 0x008fce00000010ff */
[C---:B0-----:R-:W-:Y:S07]  /*14b0*/  HMMA.16816.F32.BF16 R40, R32.reuse, R16, R40 ;  /* 0x000000102028723c */ /* 0x041fee0000041828 */
[----:B------:R-:W-:Y:S01]  /*14c0*/  FADD R16, R14, R13 ;  /* 0x0000000d0e107221 */ /* 0x000fe20000000000 */
[----:B------:R-:W-:Y:S02]  /*14d0*/  FADD R17, R12, R15 ;  /* 0x0000000f0c117221 */ /* 0x000fe40000000000 */
[----:B------:R-:W0:Y:S01]  /*14e0*/  LDSM.16.M88.4 R12, [R10+UR6+0xc00] ;  /* 0x000c00060a0c783b */ /* 0x000e220008000200 */
[C---:B------:R-:W-:Y:S01]  /*14f0*/  FMUL R46, R48.reuse, R46 ;  /* 0x0000002e302e7220 */ /* 0x040fe20000400000 */
[C---:B------:R-:W-:Y:S01]  /*1500*/  FMUL R47, R48.reuse, R47 ;  /* 0x0000002f302f7220 */ /* 0x040fe20000400000 */
[C---:B------:R-:W-:Y:S01]  /*1510*/  FMUL R44, R51.reuse, R44 ;  /* 0x0000002c332c7220 */ /* 0x040fe20000400000 */
[C---:B------:R-:W-:Y:S01]  /*1520*/  FMUL R45, R51.reuse, R45 ;  /* 0x0000002d332d7220 */ /* 0x040fe20000400000 */
[C---:B------:R-:W-:Y:S01]  /*1530*/  FMUL R38, R48.reuse, R38 ;  /* 0x0000002630267220 */ /* 0x040fe20000400000 */
[----:B------:R-:W-:Y:S01]  /*1540*/  FMUL R39, R48, R39 ;  /* 0x0000002730277220 */ /* 0x000fe20000400000 */
[C---:B------:R-:W-:Y:S01]  /*1550*/  FMUL R36, R51.reuse, R36 ;  /* 0x0000002433247220 */ /* 0x040fe20000400000 */
[----:B------:R-:W-:Y:S01]  /*1560*/  FMUL R37, R51, R37 ;  /* 0x0000002533257220 */ /* 0x000fe20000400000 */
[--C-:B------:R-:W-:Y:S01]  /*1570*/  FADD R24, R24, -R49.reuse ;  /* 0x8000003118187221 */ /* 0x100fe20000000000 */
[--C-:B------:R-:W-:Y:S01]  /*1580*/  FADD R52, R52, -R50.reuse ;  /* 0x8000003234347221 */ /* 0x100fe20000000000 */
[--C-:B------:R-:W-:Y:S01]  /*1590*/  FADD R26, R26, -R49.reuse ;  /* 0x800000311a1a7221 */ /* 0x100fe20000000000 */
[----:B-1----:R-:W-:Y:S01]  /*15a0*/  HMMA.16816.F32.BF16 R44, R32, R20, R44 ;  /* 0x00000014202c723c */ /* 0x002fe2000004182c */
[--C-:B------:R-:W-:Y:S01]  /*15b0*/  FADD R53, R53, -R50.reuse ;  /* 0x8000003235357221 */ /* 0x100fe20000000000 */
[----:B------:R-:W-:Y:S01]  /*15c0*/  FADD R25, R25, -R49 ;  /* 0x8000003119197221 */ /* 0x000fe20000000000 */
[----:B------:R-:W-:-:S04]  /*15d0*/  FADD R55, R55, -R50 ;  /* 0x8000003237377221 */ /* 0x000fc80000000000 */
[----:B------:R-:W-:Y:S01]  /*15e0*/  FMUL R21, R52, 1.4426950216293334961 ;  /* 0x3fb8aa3b34157820 */ /* 0x000fe20000400000 */
[----:B------:R-:W-:Y:S01]  /*15f0*/  FMUL R20, R26, 1.4426950216293334961 ;  /* 0x3fb8aa3b1a147820 */ /* 0x000fe20000400000 */
[----:B------:R-:W-:Y:S01]  /*1600*/  FMUL R53, R53, 1.4426950216293334961 ;  /* 0x3fb8aa3b35357820 */ /* 0x000fe20000400000 */
[----:B------:R-:W-:Y:S01]  /*1610*/  FMUL R55, R55, 1.4426950216293334961 ;  /* 0x3fb8aa3b37377820 */ /* 0x000fe20000400000 */
[----:B------:R-:W-:Y:S02]  /*1620*/  FADD R54, R54, -R50 ;  /* 0x8000003236367221 */ /* 0x000fe40000000000 */
[----:B------:R-:W-:Y:S01]  /*1630*/  MUFU.EX2 R21, R21 ;  /* 0x0000001500157308 */ /* 0x000fe20000000800 */
[----:B------:R-:W-:Y:S01]  /*1640*/  FADD R27, R27, -R49 ;  /* 0x800000311b1b7221 */ /* 0x000fe20000000000 */
[----:B------:R-:W-:Y:S01]  /*1650*/  FMUL R54, R54, 1.4426950216293334961 ;  /* 0x3fb8aa3b36367820 */ /* 0x000fe20000400000 */
[----:B0-----:R-:W-:Y:S07]  /*1660*/  HMMA.16816.F32.BF16 R36, R32, R12, R36 ;  /* 0x0000000c2024723c */ /* 0x001fee0000041824 */
[----:B------:R-:W-:Y:S01]  /*1670*/  FMUL R13, R24, 1.4426950216293334961 ;  /* 0x3fb8aa3b180d7820 */ /* 0x000fe20000400000 */
[----:B------:R-:W-:Y:S01]  /*1680*/  FMUL R12, R25, 1.4426950216293334961 ;  /* 0x3fb8aa3b190c7820 */ /* 0x000fe20000400000 */
[----:B------:R-:W-:Y:S08]  /*1690*/  MUFU.EX2 R20, R20 ;  /* 0x0000001400147308 */ /* 0x000ff00000000800 */
[----:B------:R-:W0:Y:S01]  /*16a0*/  MUFU.EX2 R13, R13 ;  /* 0x0000000d000d7308 */ /* 0x000e220000000800 */
[----:B------:R-:W-:Y:S01]  /*16b0*/  FMUL R27, R27, 1.4426950216293334961 ;  /* 0x3fb8aa3b1b1b7820 */ /* 0x000fe20000400000 */
[----:B------:R-:W-:-:S06]  /*16c0*/  FADD R16, R61, R16 ;  /* 0x000000103d107221 */ /* 0x000fcc0000000000 */
[----:B------:R-:W1:Y:S01]  /*16d0*/  MUFU.EX2 R53, R53 ;  /* 0x0000003500357308 */ /* 0x000e620000000800 */
[----:B------:R-:W-:Y:S01]  /*16e0*/  FADD R60, R60, R17 ;  /* 0x000000113c3c7221 */ /* 0x000fe20000000000 */
[----:B------:R-:W-:-:S06]  /*16f0*/  FADD R16, R59, R16 ;  /* 0x000000103b107221 */ /* 0x000fcc0000000000 */
[----:B------:R-:W2:Y:S08]  /*1700*/  MUFU.EX2 R12, R12 ;  /* 0x0000000c000c7308 */ /* 0x000eb00000000800 */
[----:B------:R-:W3:Y:S01]  /*1710*/  MUFU.EX2 R55, R55 ;  /* 0x0000003700377308 */ /* 0x000ee20000000800 */
[----:B0-----:R-:W-:Y:S01]  /*1720*/  FADD R17, R13, R60 ;  /* 0x0000003c0d117221 */ /* 0x001fe20000000000 */
[----:B------:R-:W-:-:S06]  /*1730*/  FADD R16, R21, R16 ;  /* 0x0000001015107221 */ /* 0x000fcc0000000000 */
[----:B------:R0:W4:Y:S08]  /*1740*/  MUFU.EX2 R52, R27 ;  /* 0x0000001b00347308 */ /* 0x0001300000000800 */
[----:B------:R-:W5:Y:S01]  /*1750*/  MUFU.EX2 R54, R54 ;  /* 0x0000003600367308 */ /* 0x000f620000000800 */
[----:B------:R-:W-:Y:S01]  /*1760*/  FADD R17, R20, R17 ;  /* 0x0000001114117221 */ /* 0x000fe20000000000 */
[----:B-1----:R-:W-:Y:S01]  /*1770*/  FADD R16, R53, R16 ;  /* 0x0000001035107221 */ /* 0x002fe20000000000 */
[----:B0-----:R-:W-:Y:S02]  /*1780*/  LDSM.16.M88.4 R24, [R10+UR6+0xe00] ;  /* 0x000e00060a18783b */ /* 0x001fe40008000200 */
[----:B--2---:R-:W-:Y:S01]  /*1790*/  FADD R17, R12, R17 ;  /* 0x000000110c117221 */ /* 0x004fe20000000000 */
[----:B---3--:R-:W-:-:S03]  /*17a0*/  FADD R59, R55, R16 ;  /* 0x00000010373b7221 */ /* 0x008fc60000000000 */
[----:B----4-:R-:W-:Y:S01]  /*17b0*/  FADD R60, R52, R17 ;  /* 0x00000011343c7221 */ /* 0x010fe20000000000 */
[----:B-----5:R-:W-:-:S04]  /*17c0*/  FADD R59, R54, R59 ;  /* 0x0000003b363b7221 */ /* 0x020fc80000000000 */
[----:B------:R-:W0:Y:S04]  /*17d0*/  SHFL.BFLY PT, R16, R60, 0x2, 0x1f ;  /* 0x0c401f003c107f89 */ /* 0x000e2800000e0000 */
[----:B------:R-:W1:Y:S01]  /*17e0*/  SHFL.BFLY PT, R17, R59, 0x2, 0x1f ;  /* 0x0c401f003b117f89 */ /* 0x000e6200000e0000 */
[C---:B------:R-:W-:Y:S01]  /*17f0*/  FMUL R30, R48.reuse, R30 ;  /* 0x0000001e301e7220 */ /* 0x040fe20000400000 */
[----:B------:R-:W-:Y:S01]  /*1800*/  FMUL R31, R48, R31 ;  /* 0x0000001f301f7220 */ /* 0x000fe20000400000 */
[C---:B------:R-:W-:Y:S01]  /*1810*/  FMUL R28, R51.reuse, R28 ;  /* 0x0000001c331c7220 */ /* 0x040fe20000400000 */
[----:B------:R-:W-:Y:S01]  /*1820*/  FMUL R29, R51, R29 ;  /* 0x0000001d331d7220 */ /* 0x000fe20000400000 */
[----:B------:R-:W-:-:S04]  /*1830*/  UIADD3 UR4, UP0, UR4, 0x20, URZ ;  /* 0x0000002004047890 */ /* 0x000fc8000ff1e03f */
[----:B------:R-:W-:Y:S01]  /*1840*/  UIADD3.X UR5, URZ, UR5, URZ, UP0, !UPT ;  /* 0x000000053f057290 */ /* 0x000fe200087fe43f */
[----:B0-----:R-:W-:Y:S01]  /*1850*/  FADD R16, R60, R16 ;  /* 0x000000103c107221 */ /* 0x001fe20000000000 */
[----:B------:R-:W-:Y:S01]  /*1860*/  HMMA.16816.F32.BF16 R28, R32, R24, R28 ;  /* 0x00000018201c723c */ /* 0x000fe2000004181c */
[----:B-1----:R-:W-:-:S06]  /*1870*/  FADD R17, R59, R17 ;  /* 0x000000113b117221 */ /* 0x002fcc0000000000 */
[----:B------:R-:W-:Y:S02]  /*1880*/  F2FP.BF16.F32.PACK_AB R33, R20, R13 ;  /* 0x0000000d1421723e */ /* 0x000fe400000010ff */
[----:B------:R-:W0:Y:S04]  /*1890*/  SHFL.BFLY PT, R13, R16, 0x1, 0x1f ;  /* 0x0c201f00100d7f89 */ /* 0x000e2800000e0000 */
[----:B------:R-:W1:Y:S01]  /*18a0*/  SHFL.BFLY PT, R20, R17, 0x1, 0x1f ;  /* 0x0c201f0011147f89 */ /* 0x000e6200000e0000 */
[----:B------:R-:W-:Y:S01]  /*18b0*/  F2FP.BF16.F32.PACK_AB R35, R52, R12 ;  /* 0x0000000c3423723e */ /* 0x000fe200000010ff */
[----:B------:R-:W-:Y:S01]  /*18c0*/  IMAD.U32 R12, RZ, RZ, UR5 ;  /* 0x00000005ff0c7e24 */ /* 0x000fe2000f8e00ff */
[----:B------:R-:W-:-:S04]  /*18d0*/  ISETP.LE.U32.AND P0, PT, R3, UR4, PT ;  /* 0x0000000403007c0c */ /* 0x000fc8000bf03070 */
[----:B------:R-:W-:Y:S02]  /*18e0*/  ISETP.GE.U32.AND.EX P0, PT, R12, RZ, PT, P0 ;  /* 0x000000ff0c00720c */ /* 0x000fe40003f06100 */
[----:B------:R-:W-:Y:S02]  /*18f0*/  F2FP.BF16.F32.PACK_AB R32, R53, R21 ;  /* 0x000000153520723e */ /* 0x000fe400000010ff */
[----:B------:R-:W-:Y:S01]  /*1900*/  F2FP.BF16.F32.PACK_AB R34, R54, R55 ;  /* 0x000000373622723e */ /* 0x000fe200000010ff */
[----:B------:R-:W-:Y:S01]  /*1910*/  IMAD R8, R5, 0x20, R8 ;  /* 0x0000002005087824 */ /* 0x000fe200078e0208 */
[----:B------:R-:W-:Y:S01]  /*1920*/  LEA R7, R9, R7, 0x5 ;  /* 0x0000000709077211 */ /* 0x000fe200078e28ff */
[----:B------:R-:W-:Y:S01]  /*1930*/  IMAD.MOV.U32 R60, RZ, RZ, R49 ;  /* 0x000000ffff3c7224 */ /* 0x000fe200078e0031 */
[----:B------:R-:W-:-:S03]  /*1940*/  MOV R59, R50 ;  /* 0x00000032003b7202 */ /* 0x000fc60000000f00 */
[----:B------:R-:W-:Y:S01]  /*1950*/  HMMA.16816.F32.BF16 R44, R32, R22, R44 ;  /* 0x00000016202c723c */ /* 0x000fe2000004182c */
[----:B0-----:R-:W-:Y:S01]  /*1960*/  FADD R13, R16, R13 ;  /* 0x0000000d100d7221 */ /* 0x001fe20000000000 */
[----:B-1----:R-:W-:-:S04]  /*1970*/  FADD R20, R17, R20 ;  /* 0x0000001411147221 */ /* 0x002fc80000000000 */
[----:B------:R-:W-:Y:S01]  /*1980*/  HMMA.16816.F32.BF16 R40, R32, R18, R40 ;  /* 0x000000122028723c */ /* 0x000fe20000041828 */
[----:B------:R-:W-:Y:S01]  /*1990*/  FFMA R57, R48, R57, R13 ;  /* 0x0000003930397223 */ /* 0x000fe2000000000d */
[----:B------:R-:W-:-:S04]  /*19a0*/  FFMA R58, R51, R58, R20 ;  /* 0x0000003a333a7223 */ /* 0x000fc80000000014 */
[C---:B------:R-:W-:Y:S06]  /*19b0*/  HMMA.16816.F32.BF16 R36, R32.reuse, R14, R36 ;  /* 0x0000000e2024723c */ /* 0x040fec0000041824 */
[----:B------:R-:W-:Y:S01]  /*19c0*/  HMMA.16816.F32.BF16 R28, R32, R26, R28 ;  /* 0x0000001a201c723c */ /* 0x000fe2000004181c */
[----:B------:R-:W-:-:S08]  /*19d0*/  NOP ;  /* 0x0000000000007918 */ /* 0x000fd00000000000 */
[----:B------:R-:W-:-:S15]  /*19e0*/  @!P0 BRA `(.L_x_1) ;  /* 0xffffffec00c88947 */ /* 0x000fde000383ffff */
.L_x_0:
[----:B------:R-:W0:Y:S01]  /*19f0*/  S2R R2, SR_TID.X ;  /* 0x0000000000027919 */ /* 0x000e220000002100 */
[----:B------:R-:W1:Y:S01]  /*1a00*/  S2UR UR5, SR_CgaCtaId ;  /* 0x00000000000579c3 */ /* 0x000e620000008800 */
[----:B------:R-:W-:Y:S01]  /*1a10*/  FSETP.GEU.AND P1, PT, R58, 1.175494350822287508e-38, PT ;  /* 0x008000003a00780b */ /* 0x000fe20003f2e000 */
[----:B------:R-:W-:Y:S01]  /*1a20*/  UMOV UR4, 0x400 ;  /* 0x0000040000047882 */ /* 0x000fe20000000000 */
[----:B------:R-:W-:-:S05]  /*1a30*/  FSETP.GEU.AND P2, PT, R57, 1.175494350822287508e-38, PT ;  /* 0x008000003900780b */ /* 0x000fca0003f4e000 */
[----:B------:R-:W-:Y:S01]  /*1a40*/  BAR.SYNC.DEFER_BLOCKING 0x0 ;  /* 0x0000000000007b1d */ /* 0x000fe20000010000 */
[C---:B------:R-:W-:Y:S02]  /*1a50*/  FSETP.GT.AND P0, PT, |R57|.reuse, 8.50705917302346158658e+37, PT ;  /* 0x7e8000003900780b */ /* 0x040fe40003f04200 */
[----:B------:R-:W-:Y:S02]  /*1a60*/  FSEL R9, RZ, -23, P2 ;  /* 0xc1b80000ff097808 */ /* 0x000fe40001000000 */
[----:B------:R-:W-:-:S09]  /*1a70*/  FSETP.GEU.AND P3, PT, |R57|, 1.175494350822287508e-38, PT ;  /* 0x008000003900780b */ /* 0x000fd20003f6e200 */
[----:B------:R-:W-:Y:S01]  /*1a80*/  @P0 FMUL R31, R31, 0.25 ;  /* 0x3e8000001f1f0820 */ /* 0x000fe20000400000 */
[----:B------:R-:W-:Y:S01]  /*1a90*/  @P0 FMUL R30, R30, 0.25 ;  /* 0x3e8000001e1e0820 */ /* 0x000fe20000400000 */
[----:B------:R-:W-:Y:S01]  /*1aa0*/  @P0 FMUL R39, R39, 0.25 ;  /* 0x3e80000027270820 */ /* 0x000fe20000400000 */
[----:B------:R-:W-:Y:S01]  /*1ab0*/  @P0 FMUL R38, R38, 0.25 ;  /* 0x3e80000026260820 */ /* 0x000fe20000400000 */
[----:B------:R-:W-:Y:S01]  /*1ac0*/  @P0 FMUL R43, R43, 0.25 ;  /* 0x3e8000002b2b0820 */ /* 0x000fe20000400000 */
[----:B------:R-:W-:Y:S01]  /*1ad0*/  @P0 FMUL R42, R42, 0.25 ;  /* 0x3e8000002a2a0820 */ /* 0x000fe20000400000 */
[----:B-1----:R-:W-:Y:S01]  /*1ae0*/  ULEA UR6, UR5, UR4, 0x18 ;  /* 0x0000000405067291 */ /* 0x002fe2000f8ec03f */
[----:B------:R-:W-:Y:S01]  /*1af0*/  @P0 FMUL R47, R47, 0.25 ;  /* 0x3e8000002f2f0820 */ /* 0x000fe20000400000 */
[----:B------:R-:W-:Y:S01]  /*1b00*/  @P0 FMUL R46, R46, 0.25 ;  /* 0x3e8000002e2e0820 */ /* 0x000fe20000400000 */
[----:B------:R-:W-:Y:S01]  /*1b10*/  @!P3 FMUL R31, R31, 16777216 ;  /* 0x4b8000001f1fb820 */ /* 0x000fe20000400000 */
[----:B------:R-:W-:Y:S01]  /*1b20*/  @!P3 FMUL R30, R30, 16777216 ;  /* 0x4b8000001e1eb820 */ /* 0x000fe20000400000 */
[----:B------:R-:W-:Y:S01]  /*1b30*/  @!P3 FMUL R39, R39, 16777216 ;  /* 0x4b8000002727b820 */ /* 0x000fe20000400000 */
[----:B------:R-:W-:Y:S01]  /*1b40*/  @!P3 FMUL R38, R38, 16777216 ;  /* 0x4b8000002626b820 */ /* 0x000fe20000400000 */
[C---:B0-----:R-:W-:Y:S01]  /*1b50*/  LOP3.LUT R3, R2.reuse, 0x1c, RZ, 0xc0, !PT ;  /* 0x0000001c02037812 */ /* 0x041fe200078ec0ff */
[C---:B------:R-:W-:Y:S01]  /*1b60*/  IMAD.SHL.U32 R8, R2.reuse, 0x80, RZ ;  /* 0x0000008002087824 */ /* 0x040fe200078e00ff */
[C---:B------:R-:W-:Y:S01]  /*1b70*/  SHF.L.U32 R4, R2.reuse, 0x5, RZ ;  /* 0x0000000502047819 */ /* 0x040fe200000006ff */
[----:B------:R-:W-:Y:S01]  /*1b80*/  @!P3 FMUL R43, R43, 16777216 ;  /* 0x4b8000002b2bb820 */ /* 0x000fe20000400000 */
[----:B------:R-:W-:Y:S01]  /*1b90*/  SHF.L.U32 R6, R2, 0x3, RZ ;  /* 0x0000000302067819 */ /* 0x000fe200000006ff */
[----:B------:R-:W-:Y:S01]  /*1ba0*/  IMAD.SHL.U32 R3, R3, 0x2, RZ ;  /* 0x0000000203037824 */ /* 0x000fe200078e00ff */
[----:B------:R-:W-:Y:S01]  /*1bb0*/  LOP3.LUT R10, R8, 0x600, RZ, 0xc0, !PT ;  /* 0x00000600080a7812 */ /* 0x000fe200078ec0ff */
[----:B------:R-:W-:Y:S01]  /*1bc0*/  @!P3 FMUL R42, R42, 16777216 ;  /* 0x4b8000002a2ab820 */ /* 0x000fe20000400000 */
[----:B------:R-:W-:Y:S01]  /*1bd0*/  LOP3.LUT R7, R6, 0x38, RZ, 0xc0, !PT ;  /* 0x0000003806077812 */ /* 0x000fe200078ec0ff */
[----:B------:R-:W-:Y:S01]  /*1be0*/  @!P3 FMUL R47, R47, 16777216 ;  /* 0x4b8000002f2fb820 */ /* 0x000fe20000400000 */
[----:B------:R-:W-:Y:S01]  /*1bf0*/  LOP3.LUT R11, R3, 0x260, R4, 0x78, !PT ;  /* 0x00000260030b7812 */ /* 0x000fe200078e7804 */
[----:B------:R-:W-:Y:S01]  /*1c00*/  @!P3 FMUL R46, R46, 16777216 ;  /* 0x4b8000002e2eb820 */ /* 0x000fe20000400000 */
[----:B------:R-:W-:Y:S01]  /*1c10*/  LOP3.LUT R3, R2, 0xc0, RZ, 0xc0, !PT ;  /* 0x000000c002037812 */ /* 0x000fe200078ec0ff */
[----:B------:R-:W-:Y:S01]  /*1c20*/  ULDC.64 UR4, c[0x0][0x270] ;  /* 0x00009c0000047ab9 */ /* 0x000fe20000000a00 */
[----:B------:R-:W-:Y:S01]  /*1c30*/  FSEL R8, RZ, -23, P1 ;  /* 0xc1b80000ff087808 */ /* 0x000fe20000800000 */
[----:B------:R-:W-:Y:S01]  /*1c40*/  UIMAD UR4, UR7, UR4, URZ ;  /* 0x00000004070472a4 */ /* 0x000fe2000f8e023f */
[----:B------:R-:W-:-:S02]  /*1c50*/  SHF.R.U32.HI R3, RZ, 0x1, R3 ;  /* 0x00000001ff037819 */ /* 0x000fc40000011603 */
[----:B------:R-:W-:Y:S01]  /*1c60*/  SHF.R.U32.HI R4, RZ, 0x1, R2 ;  /* 0x00000001ff047819 */ /* 0x000fe20000011602 */
[----:B------:R-:W-:Y:S01]  /*1c70*/  USHF.L.U32 UR8, UR4, 0x1, URZ ;  /* 0x0000000104087899 */ /* 0x000fe2000800063f */
[----:B------:R-:W-:Y:S01]  /*1c80*/  LOP3.LUT R15, R3, 0x1f8, R6, 0x78, !PT ;  /* 0x000001f8030f7812 */ /* 0x000fe200078e7806 */
[----:B------:R-:W-:Y:S01]  /*1c90*/  FMUL R3, R58, 8388608 ;  /* 0x4b0000003a037820 */ /* 0x000fe20000400000 */
[----:B------:R-:W-:Y:S01]  /*1ca0*/  FMUL R6, R57, 8388608 ;  /* 0x4b00000039067820 */ /* 0x000fe20000400000 */
[----:B------:R-:W-:Y:S02]  /*1cb0*/  LOP3.LUT R4, R4, 0x4, RZ, 0xc0, !PT ;  /* 0x0000000404047812 */ /* 0x000fe400078ec0ff */
[----:B------:R-:W-:Y:S02]  /*1cc0*/  LOP3.LUT R14, R2, 0x20, RZ, 0xc0, !PT ;  /* 0x00000020020e7812 */ /* 0x000fe400078ec0ff */
[----:B------:R-:W-:Y:S02]  /*1cd0*/  FSEL R3, R3, R58, !P1 ;  /* 0x0000003a03037208 */ /* 0x000fe40004800000 */
[----:B------:R-:W-:-:S02]  /*1ce0*/  FSETP.GT.AND P1, PT, |R58|, 8.50705917302346158658e+37, PT ;  /* 0x7e8000003a00780b */ /* 0x000fc40003f24200 */
[----:B------:R-:W-:Y:S01]  /*1cf0*/  FSEL R6, R6, R57, !P2 ;  /* 0x0000003906067208 */ /* 0x000fe20005000000 */
[----:B------:R-:W-:Y:S01]  /*1d00*/  @P0 FMUL R57, R57, 0.25 ;  /* 0x3e80000039390820 */ /* 0x000fe20000400000 */
[----:B------:R-:W-:Y:S02]  /*1d10*/  FSETP.GEU.AND P2, PT, |R58|, 1.175494350822287508e-38, PT ;  /* 0x008000003a00780b */ /* 0x000fe40003f4e200 */
[----:B------:R-:W-:Y:S01]  /*1d20*/  IADD3 R7, R4, UR6, R7 ;  /* 0x0000000604077c10 */ /* 0x000fe2000fffe007 */
[----:B------:R-:W-:Y:S01]  /*1d30*/  VIADD R5, R6, 0xc0cafb0d ;  /* 0xc0cafb0d06057836 */ /* 0x000fe20000000000 */
[----:B------:R-:W-:Y:S01]  /*1d40*/  IADD3 R4, R3, -0x3f3504f3, RZ ;  /* 0xc0cafb0d03047810 */ /* 0x000fe20007ffe0ff */
[----:B------:R-:W-:Y:S01]  /*1d50*/  @!P3 FMUL R57, R57, 16777216 ;  /* 0x4b8000003939b820 */ /* 0x000fe20000400000 */
[----:B------:R-:W-:Y:S02]  /*1d60*/  IADD3 R10, R15, UR6, R10 ;  /* 0x000000060f0a7c10 */ /* 0x000fe4000fffe00a */
[----:B------:R-:W-:Y:S01]  /*1d70*/  LOP3.LUT R13, R5, 0xff800000, RZ, 0xc0, !PT ;  /* 0xff800000050d7812 */ /* 0x000fe200078ec0ff */
[----:B------:R-:W-:Y:S01]  /*1d80*/  @P1 FMUL R58, R58, 0.25 ;  /* 0x3e8000003a3a1820 */ /* 0x000fe20000400000 */
[----:B------:R-:W-:Y:S01]  /*1d90*/  LOP3.LUT R12, R4, 0xff800000, RZ, 0xc0, !PT ;  /* 0xff800000040c7812 */ /* 0x000fe200078ec0ff */
[----:B------:R-:W-:Y:S01]  /*1da0*/  @P1 FMUL R40, R40, 0.25 ;  /* 0x3e80000028281820 */ /* 0x000fe20000400000 */
[----:B------:R-:W-:Y:S01]  /*1db0*/  I2FP.F32.S32 R4, R13 ;  /* 0x0000000d00047245 */ /* 0x000fe20000201400 */
[----:B------:R-:W-:Y:S01]  /*1dc0*/  @!P2 FMUL R58, R58, 16777216 ;  /* 0x4b8000003a3aa820 */ /* 0x000fe20000400000 */
[----:B------:R-:W-:Y:S01]  /*1dd0*/  @P1 FMUL R44, R44, 0.25 ;  /* 0x3e8000002c2c1820 */ /* 0x000fe20000400000 */
[----:B------:R-:W-:Y:S01]  /*1de0*/  @P1 FMUL R28, R28, 0.25 ;  /* 0x3e8000001c1c1820 */ /* 0x000fe20000400000 */
[----:B------:R-:W-:Y:S01]  /*1df0*/  @P1 FMUL R36, R36, 0.25 ;  /* 0x3e80000024241820 */ /* 0x000fe20000400000 */
[----:B------:R-:W0:Y:S01]  /*1e00*/  MUFU.RCP R18, R58 ;  /* 0x0000003a00127308 */ /* 0x000e220000001000 */
[----:B------:R-:W-:Y:S01]  /*1e10*/  FFMA.FTZ R9, R4, 1.1920928955078125e-07, R9 ;  /* 0x3400000004097823 */ /* 0x000fe20000010009 */
[-C--:B------:R-:W-:Y:S01]  /*1e20*/  I2FP.F32.S32 R5, R12.reuse ;  /* 0x0000000c00057245 */ /* 0x080fe20000201400 */
[----:B------:R-:W-:Y:S01]  /*1e30*/  @!P2 FMUL R40, R40, 16777216 ;  /* 0x4b8000002828a820 */ /* 0x000fe20000400000 */
[----:B------:R-:W-:Y:S01]  /*1e40*/  @!P2 FMUL R44, R44, 16777216 ;  /* 0x4b8000002c2ca820 */ /* 0x000fe20000400000 */
[----:B------:R-:W-:Y:S01]  /*1e50*/  @!P2 FMUL R28, R28, 16777216 ;  /* 0x4b8000001c1ca820 */ /* 0x000fe20000400000 */
[----:B------:R-:W-:Y:S01]  /*1e60*/  @!P2 FMUL R36, R36, 16777216 ;  /* 0x4b8000002424a820 */ /* 0x000fe20000400000 */
[----:B------:R-:W-:Y:S01]  /*1e70*/  LEA R11, R14, R11, 0x2 ;  /* 0x0000000b0e0b7211 */ /* 0x000fe200078e10ff */
[----:B------:R-:W1:Y:S01]  /*1e80*/  MUFU.RCP R4, R57 ;  /* 0x0000003900047308 */ /* 0x000e620000001000 */
[----:B------:R-:W-:Y:S01]  /*1e90*/  FFMA.FTZ R8, R5, 1.1920928955078125e-07, R8 ;  /* 0x3400000005087823 */ /* 0x000fe20000010008 */
[----:B------:R-:W-:Y:S01]  /*1ea0*/  @P1 FMUL R29, R29, 0.25 ;  /* 0x3e8000001d1d1820 */ /* 0x000fe20000400000 */
[----:B------:R-:W-:Y:S01]  /*1eb0*/  @P1 FMUL R37, R37, 0.25 ;  /* 0x3e80000025251820 */ /* 0x000fe20000400000 */
[----:B------:R-:W-:Y:S01]  /*1ec0*/  @P1 FMUL R41, R41, 0.25 ;  /* 0x3e80000029291820 */ /* 0x000fe20000400000 */
[----:B------:R-:W-:Y:S01]  /*1ed0*/  @P1 FMUL R45, R45, 0.25 ;  /* 0x3e8000002d2d1820 */ /* 0x000fe20000400000 */
[----:B------:R-:W-:Y:S01]  /*1ee0*/  IADD3 R12, R3, -R12, RZ ;  /* 0x8000000c030c7210 */ /* 0x000fe20007ffe0ff */
[----:B------:R-:W-:-:S02]  /*1ef0*/  IMAD.IADD R13, R6, 0x1, -R13 ;  /* 0x00000001060d7824 */ /* 0x000fc400078e0a0d */
[----:B------:R-:W-:Y:S01]  /*1f00*/  @!P2 FMUL R29, R29, 16777216 ;  /* 0x4b8000001d1da820 */ /* 0x000fe20000400000 */
[C---:B0-----:R-:W-:Y:S01]  /*1f10*/  FMUL R15, R18.reuse, R40 ;  /* 0x00000028120f7220 */ /* 0x041fe20000400000 */
[C---:B------:R-:W-:Y:S01]  /*1f20*/  FMUL R44, R18.reuse, R44 ;  /* 0x0000002c122c7220 */ /* 0x040fe20000400000 */
[C---:B------:R-:W-:Y:S01]  /*1f30*/  FMUL R5, R18.reuse, R28 ;  /* 0x0000001c12057220 */ /* 0x040fe20000400000 */
[----:B------:R-:W-:Y:S01]  /*1f40*/  FMUL R14, R18, R36 ;  /* 0x00000024120e7220 */ /* 0x000fe20000400000 */
[----:B------:R-:W-:Y:S01]  /*1f50*/  @!P2 FMUL R37, R37, 16777216 ;  /* 0x4b8000002525a820 */ /* 0x000fe20000400000 */
[----:B------:R-:W-:Y:S01]  /*1f60*/  @!P2 FMUL R41, R41, 16777216 ;  /* 0x4b8000002929a820 */ /* 0x000fe20000400000 */
[----:B------:R-:W-:Y:S01]  /*1f70*/  @!P2 FMUL R45, R45, 16777216 ;  /* 0x4b8000002d2da820 */ /* 0x000fe20000400000 */
[----:B------:R-:W-:Y:S01]  /*1f80*/  FADD R12, R12, -1 ;  /* 0xbf8000000c0c7421 */ /* 0x000fe20000000000 */
[C---:B-1----:R-:W-:Y:S01]  /*1f90*/  FMUL R16, R4.reuse, R31 ;  /* 0x0000001f04107220 */ /* 0x042fe20000400000 */
[C---:B------:R-:W-:Y:S01]  /*1fa0*/  FMUL R17, R4.reuse, R30 ;  /* 0x0000001e04117220 */ /* 0x040fe20000400000 */
[C---:B------:R-:W-:Y:S01]  /*1fb0*/  FMUL R21, R4.reuse, R39 ;  /* 0x0000002704157220 */ /* 0x040fe20000400000 */
[C---:B------:R-:W-:Y:S01]  /*1fc0*/  FMUL R20, R4.reuse, R38 ;  /* 0x0000002604147220 */ /* 0x040fe20000400000 */
[C---:B------:R-:W-:Y:S01]  /*1fd0*/  FMUL R23, R4.reuse, R43 ;  /* 0x0000002b04177220 */ /* 0x040fe20000400000 */
[C---:B------:R-:W-:Y:S01]  /*1fe0*/  FMUL R24, R4.reuse, R42 ;  /* 0x0000002a04187220 */ /* 0x040fe20000400000 */
[C---:B------:R-:W-:Y:S01]  /*1ff0*/  FMUL R26, R4.reuse, R47 ;  /* 0x0000002f041a7220 */ /* 0x040fe20000400000 */
[----:B------:R-:W-:Y:S01]  /*2000*/  FMUL R25, R4, R46 ;  /* 0x0000002e04197220 */ /* 0x000fe20000400000 */
[----:B------:R-:W-:Y:S01]  /*2010*/  F2FP.BF16.F32.PACK_AB R4, R15, R44 ;  /* 0x0000002c0f04723e */ /* 0x000fe200000010ff */
[----:B------:R-:W-:Y:S01]  /*2020*/  IMAD.MOV.U32 R15, RZ, RZ, 0x3dc6b27f ;  /* 0x3dc6b27fff0f7424 */ /* 0x000fe200078e00ff */
[----:B------:R-:W-:Y:S01]  /*2030*/  F2FP.BF16.F32.PACK_AB R5, R5, R14 ;  /* 0x0000000e0505723e */ /* 0x000fe200000010ff */
[----:B------:R-:W-:Y:S01]  /*2040*/  FADD R14, R13, -1 ;  /* 0xbf8000000d0e7421 */ /* 0x000fe20000000000 */
[C---:B------:R-:W-:Y:S01]  /*2050*/  FMUL R19, R18.reuse, R29 ;  /* 0x0000001d12137220 */ /* 0x040fe20000400000 */
[C---:B------:R-:W-:Y:S01]  /*2060*/  FMUL R22, R18.reuse, R37 ;  /* 0x0000002512167220 */ /* 0x040fe20000400000 */
[C---:B------:R-:W-:Y:S01]  /*2070*/  FMUL R41, R18.reuse, R41 ;  /* 0x0000002912297220 */ /* 0x040fe20000400000 */
[----:B------:R-:W-:Y:S01]  /*2080*/  FMUL R18, R18, R45 ;  /* 0x0000002d12127220 */ /* 0x000fe20000400000 */
[-C--:B------:R-:W-:Y:S01]  /*2090*/  FFMA.FTZ R13, R12, R15.reuse, -0.16845393180847167969 ;  /* 0xbe2c7f300c0d7423 */ /* 0x080fe2000001000f */
[----:B------:R-:W-:Y:S01]  /*20a0*/  FFMA.FTZ R15, R14, R15, -0.16845393180847167969 ;  /* 0xbe2c7f300e0f7423 */ /* 0x000fe2000001000f */
[----:B------:R0:W-:Y:S01]  /*20b0*/  STS.64 [R11+UR6], R4 ;  /* 0x000000040b007988 */ /* 0x0001e20008000a06 */
[----:B------:R-:W-:Y:S01]  /*20c0*/  F2FP.BF16.F32.PACK_AB R19, R19, R22 ;  /* 0x000000161313723e */ /* 0x000fe200000010ff */
[----:B------:R-:W-:Y:S01]  /*20d0*/  FFMA.FTZ R13, R12, R13, 0.1716887056827545166 ;  /* 0x3e2fcf2a0c0d7423 */ /* 0x000fe2000001000d */
[----:B------:R-:W-:Y:S01]  /*20e0*/  F2FP.BF16.F32.PACK_AB R18, R41, R18 ;  /* 0x000000122912723e */ /* 0x000fe200000010ff */
[----:B------:R-:W-:Y:S01]  /*20f0*/  FFMA.FTZ R15, R14, R15, 0.1716887056827545166 ;  /* 0x3e2fcf2a0e0f7423 */ /* 0x000fe2000001000f */
[----:B------:R-:W-:Y:S01]  /*2100*/  F2FP.BF16.F32.PACK_AB R29, R17, R20 ;  /* 0x00000014111d723e */ /* 0x000fe200000010ff */
[----:B------:R-:W-:Y:S01]  /*2110*/  FFMA.FTZ R13, R12, R13, -0.17900948226451873779 ;  /* 0xbe374e430c0d7423 */ /* 0x000fe2000001000d */
[----:B------:R-:W-:Y:S01]  /*2120*/  F2FP.BF16.F32.PACK_AB R28, R24, R25 ;  /* 0x00000019181c723e */ /* 0x000fe200000010ff */
[----:B------:R-:W-:Y:S01]  /*2130*/  FFMA.FTZ R15, R14, R15, -0.17900948226451873779 ;  /* 0xbe374e430e0f7423 */ /* 0x000fe2000001000f */
[----:B------:R-:W-:Y:S01]  /*2140*/  F2FP.BF16.F32.PACK_AB R21, R16, R21 ;  /* 0x000000151015723e */ /* 0x000fe200000010ff */
[----:B------:R1:W-:Y:S01]  /*2150*/  STS.64 [R11+UR6+0x100], R18 ;  /* 0x000100120b007988 */ /* 0x0003e20008000a06 */
[----:B------:R-:W-:Y:S01]  /*2160*/  F2FP.BF16.F32.PACK_AB R20, R23, R26 ;  /* 0x0000001a1714723e */ /* 0x000fe200000010ff */
[----:B------:R-:W-:Y:S01]  /*2170*/  FFMA.FTZ R15, R14, R15, 0.20512372255325317383 ;  /* 0x3e520bf40e0f7423 */ /* 0x000fe2000001000f */
[----:B0-----:R-:W-:Y:S01]  /*2180*/  LOP3.LUT R4, R11, 0x40, RZ, 0x3c, !PT ;  /* 0x000000400b047812 */ /* 0x001fe200078e3cff */
[----:B------:R-:W-:Y:S01]  /*2190*/  FFMA.FTZ R13, R12, R13, 0.20512372255325317383 ;  /* 0x3e520bf40c0d7423 */ /* 0x000fe2000001000d */
[----:B------:R-:W-:Y:S01]  /*21a0*/  ISETP.GE.U32.AND P1, PT, R3, 0x7f800000, PT ;  /* 0x7f8000000300780c */ /* 0x000fe20003f26070 */
[----:B------:R-:W-:Y:S01]  /*21b0*/  FFMA.FTZ R15, R14, R15, -0.24046532809734344482 ;  /* 0xbe763c8b0e0f7423 */ /* 0x000fe2000001000f */
[----:B------:R-:W0:Y:S01]  /*21c0*/  LDC R22, c[0x0][0x278] ;  /* 0x00009e00ff167b82 */ /* 0x000e220000000800 */
[----:B------:R-:W-:Y:S01]  /*21d0*/  STS.64 [R4+UR6+0x400], R28 ;  /* 0x0004001c04007988 */ /* 0x000fe20008000a06 */
[----:B------:R-:W-:Y:S01]  /*21e0*/  FFMA.FTZ R13, R12, R13, -0.24046532809734344482 ;  /* 0xbe763c8b0c0d7423 */ /* 0x000fe2000001000d */
[----:B------:R-:W-:Y:S01]  /*21f0*/  FFMA.FTZ R15, R14, R15, 0.28857114911079406738 ;  /* 0x3e93bf990e0f7423 */ /* 0x000fe2000001000f */
[----:B------:R-:W-:Y:S01]  /*2200*/  ISETP.GE.U32.AND P2, PT, R6, 0x7f800000, PT ;  /* 0x7f8000000600780c */ /* 0x000fe20003f46070 */
[----:B------:R2:W-:Y:S01]  /*2210*/  STS.64 [R4+UR6+0x500], R20 ;  /* 0x0005001404007988 */ /* 0x0005e20008000a06 */
[----:B------:R-:W-:Y:S01]  /*2220*/  FFMA.FTZ R13, R12, R13, 0.28857114911079406738 ;  /* 0x3e93bf990c0d7423 */ /* 0x000fe2000001000d */
[----:B------:R-:W-:Y:S01]  /*2230*/  FFMA.FTZ R15, R14, R15, -0.36067417263984680176 ;  /* 0xbeb8aa490e0f7423 */ /* 0x000fe2000001000f */
[----:B-1----:R-:W1:Y:S08]  /*2240*/  LDC.64 R18, c[0x0][0x228] ;  /* 0x00008a00ff127b82 */ /* 0x002e700000000a00 */
[----:B------:R-:W-:Y:S01]  /*2250*/  BAR.SYNC.DEFER_BLOCKING 0x0 ;  /* 0x0000000000007b1d */ /* 0x000fe20000010000 */
[----:B------:R-:W-:Y:S01]  /*2260*/  FFMA.FTZ R13, R12, R13, -0.36067417263984680176 ;  /* 0xbeb8aa490c0d7423 */ /* 0x000fe2000001000d */
[----:B------:R-:W-:Y:S01]  /*2270*/  FFMA.FTZ R15, R14, R15, 0.48089820146560668945 ;  /* 0x3ef6384a0e0f7423 */ /* 0x000fe2000001000f */
[----:B------:R-:W-:-:S02]  /*2280*/  SHF.L.U32 R5, R2, 0x2, RZ ;  /* 0x0000000202057819 */ /* 0x000fc400000006ff */
[----:B------:R-:W-:Y:S01]  /*2290*/  FFMA.FTZ R13, R12, R13, 0.48089820146560668945 ;  /* 0x3ef6384a0c0d7423 */ /* 0x000fe2000001000d */
[----:B------:R-:W-:Y:S01]  /*22a0*/  FFMA.FTZ R15, R14, R15, -0.72134751081466674805 ;  /* 0xbf38aa3b0e0f7423 */ /* 0x000fe2000001000f */
[----:B------:R-:W-:Y:S01]  /*22b0*/  LOP3.LUT R16, R5, 0x40, RZ, 0xc0, !PT ;  /* 0x0000004005107812 */ /* 0x000fe200078ec0ff */
[----:B--2---:R-:W2:Y:S01]  /*22c0*/  LDC.64 R20, c[0x0][0x230] ;  /* 0x00008c00ff147b82 */ /* 0x004ea20000000a00 */
[----:B------:R-:W-:Y:S01]  /*22d0*/  FFMA.FTZ R13, R12, R13, -0.72134751081466674805 ;  /* 0xbf38aa3b0c0d7423 */ /* 0x000fe2000001000d */
[----:B------:R-:W-:Y:S01]  /*22e0*/  FMUL R15, R14, R15 ;  /* 0x0000000f0e0f7220 */ /* 0x000fe20000400000 */
[----:B------:R-:W-:Y:S01]  /*22f0*/  FSETP.NEU.AND P0, PT, R3, RZ, PT ;  /* 0x000000ff0300720b */ /* 0x000fe20003f0d000 */
[----:B------:R-:W-:Y:S02]  /*2300*/  IMAD.IADD R16, R16, 0x1, R7 ;  /* 0x0000000110107824 */ /* 0x000fe400078e0207 */
[----:B------:R-:W-:Y:S01]  /*2310*/  FMUL R13, R12, R13 ;  /* 0x0000000d0c0d7220 */ /* 0x000fe20000400000 */
[----:B------:R-:W-:Y:S01]  /*2320*/  FMUL R15, R14, R15 ;  /* 0x0000000f0e0f7220 */ /* 0x000fe20000400000 */
[----:B------:R-:W-:-:S02]  /*2330*/  @P2 IMAD.MOV.U32 R7, RZ, RZ, 0x7f800000 ;  /* 0x7f800000ff072424 */ /* 0x000fc400078e00ff */
[----:B------:R-:W-:Y:S01]  /*2340*/  FMUL R13, R12, R13 ;  /* 0x0000000d0c0d7220 */ /* 0x000fe20000400000 */
[----:B------:R-:W-:-:S03]  /*2350*/  FFMA.FTZ R4, R14, 1.4426950216293334961, R15 ;  /* 0x3fb8aa3b0e047823 */ /* 0x000fc6000001000f */
[----:B------:R-:W-:Y:S01]  /*2360*/  FFMA.FTZ R13, R12, 1.4426950216293334961, R13 ;  /* 0x3fb8aa3b0c0d7823 */ /* 0x000fe2000001000d */
[----:B------:R-:W-:Y:S01]  /*2370*/  @P1 MOV R12, 0x7f800000 ;  /* 0x7f800000000c1802 */ /* 0x000fe20000000f00 */
[----:B------:R-:W-:Y:S01]  /*2380*/  FADD R15, R9, R4 ;  /* 0x00000004090f7221 */ /* 0x000fe20000000000 */
[----:B------:R-:W3:Y:S01]  /*2390*/  LDS.64 R10, [R10] ;  /* 0x000000000a0a7984 */ /* 0x000ee20000000a00 */
[----:B------:R-:W-:Y:S01]  /*23a0*/  SHF.R.U32.HI R9, RZ, 0x5, R2 ;  /* 0x00000005ff097819 */ /* 0x000fe20000011602 */
[----:B------:R-:W-:Y:S01]  /*23b0*/  FADD R14, R8, R13 ;  /* 0x0000000d080e7221 */ /* 0x000fe20000000000 */
[----:B------:R-:W-:Y:S01]  /*23c0*/  @P1 FFMA.FTZ R14, R3, R12, +INF ;  /* 0x7f800000030e1423 */ /* 0x000fe2000001000c */
[----:B------:R-:W-:Y:S01]  /*23d0*/  IMAD R3, R0, UR5, RZ ;  /* 0x0000000500037c24 */ /* 0x000fe2000f8e02ff */
[----:B------:R-:W-:Y:S01]  /*23e0*/  SGXT.U32 R9, R9, 0x3 ;  /* 0x000000030909781a */ /* 0x000fe20000000000 */
[----:B------:R-:W-:Y:S01]  /*23f0*/  @P2 FFMA.FTZ R15, R6, R7, +INF ;  /* 0x7f800000060f2423 */ /* 0x000fe20000010007 */
[----:B------:R-:W-:Y:S01]  /*2400*/  UIMAD.WIDE UR4, UR4, 0x2, URZ ;  /* 0x00000002040478a5 */ /* 0x000fe2000f8e023f */
[----:B------:R-:W-:Y:S01]  /*2410*/  LEA.HI R13, R2, 0x18, RZ, 0x1b ;  /* 0x00000018020d7811 */ /* 0x000fe200078fd8ff */
[C---:B------:R-:W-:Y:S01]  /*2420*/  IMAD.HI R4, R3.reuse, 0x2, RZ ;  /* 0x0000000203047827 */ /* 0x040fe200078e02ff */
[----:B------:R-:W-:-:S02]  /*2430*/  SHF.L.U32 R5, R3, 0x1, RZ ;  /* 0x0000000103057819 */ /* 0x000fc400000006ff */
[----:B------:R-:W-:Y:S01]  /*2440*/  FSETP.NEU.AND P1, PT, R6, RZ, PT ;  /* 0x000000ff0600720b */ /* 0x000fe20003f2d000 */
[-C--:B0-----:R-:W-:Y:S01]  /*2450*/  IMAD R7, R9, R22.reuse, RZ ;  /* 0x0000001609077224 */ /* 0x081fe200078e02ff */
[----:B-1----:R-:W-:Y:S01]  /*2460*/  IADD3 R8, P2, P3, R5, UR8, R18 ;  /* 0x0000000805087c10 */ /* 0x002fe2000fb5e012 */
[----:B------:R-:W-:Y:S01]  /*2470*/  IMAD R13, R13, R22, RZ ;  /* 0x000000160d0d7224 */ /* 0x000fe200078e02ff */
[----:B------:R-:W-:Y:S01]  /*2480*/  ULDC UR4, c[0x0][0x27c] ;  /* 0x00009f0000047ab9 */ /* 0x000fe20000000800 */
[----:B------:R-:W-:Y:S01]  /*2490*/  IMAD R3, R22, 0x8, R7 ;  /* 0x0000000816037824 */ /* 0x000fe200078e0207 */
[----:B------:R-:W-:Y:S01]  /*24a0*/  IADD3.X R18, R4, UR5, R19, P2, P3 ;  /* 0x0000000504127c10 */ /* 0x000fe200097e6413 */
[----:B------:R-:W-:Y:S01]  /*24b0*/  UIMAD UR4, UR7, UR4, URZ ;  /* 0x00000004070472a4 */ /* 0x000fe2000f8e023f */
[-C--:B------:R-:W-:Y:S02]  /*24c0*/  LEA R4, P2, R7, R8.reuse, 0x1 ;  /* 0x0000000807047211 */ /* 0x080fe400078408ff */
[----:B------:R-:W-:Y:S01]  /*24d0*/  LEA R9, R22, R3, 0x3 ;  /* 0x0000000316097211 */ /* 0x000fe200078e18ff */
[----:B------:R-:W-:Y:S01]  /*24e0*/  USHF.L.U32 UR7, UR4, 0x2, URZ ;  /* 0x0000000204077899 */ /* 0x000fe2000800063f */
[-C--:B------:R-:W-:Y:S01]  /*24f0*/  LEA R12, P4, R13, R8.reuse, 0x1 ;  /* 0x000000080d0c7211 */ /* 0x080fe200078808ff */
[----:B------:R-:W-:Y:S01]  /*2500*/  UIMAD.WIDE UR4, UR4, 0x4, URZ ;  /* 0x00000004040478a5 */ /* 0x000fe2000f8e023f */
[----:B------:R-:W-:-:S02]  /*2510*/  LEA R6, P3, R3, R8, 0x1 ;  /* 0x0000000803067211 */ /* 0x000fc400078608ff */
[----:B------:R-:W-:Y:S02]  /*2520*/  LEA.HI.X.SX32 R5, R7, R18, 0x1, P2 ;  /* 0x0000001207057211 */ /* 0x000fe400010f0eff */
[----:B------:R-:W-:Y:S02]  /*2530*/  LEA R8, P2, R9, R8, 0x1 ;  /* 0x0000000809087211 */ /* 0x000fe400078408ff */
[-C--:B------:R-:W-:Y:S02]  /*2540*/  LEA.HI.X.SX32 R7, R3, R18.reuse, 0x1, P3 ;  /* 0x0000001203077211 */ /* 0x080fe400018f0eff */
[-C--:B------:R-:W-:Y:S02]  /*2550*/  LEA.HI.X.SX32 R9, R9, R18.reuse, 0x1, P2 ;  /* 0x0000001209097211 */ /* 0x080fe400010f0eff */
[----:B------:R-:W-:Y:S02]  /*2560*/  LEA.HI.X.SX32 R13, R13, R18, 0x1, P4 ;  /* 0x000000120d0d7211 */ /* 0x000fe400020f0eff */
[----:B------:R-:W-:-:S02]  /*2570*/  FSEL R3, R14, -INF , P0 ;  /* 0xff8000000e037808 */ /* 0x000fc40000000000 */
[----:B---3--:R-:W-:Y:S01]  /*2580*/  PRMT R17, R10, 0x7632, R17 ;  /* 0x000076320a117816 */ /* 0x008fe20000000011 */
[----:B------:R0:W-:Y:S01]  /*2590*/  STG.E.U16 desc[UR10][R4.64], R10 ;  /* 0x0000000a04007986 */ /* 0x0001e2000c10150a */
[----:B------:R-:W-:Y:S01]  /*25a0*/  FSEL R14, R15, -INF , P1 ;  /* 0xff8000000f0e7808 */ /* 0x000fe20000800000 */
[----:B------:R-:W-:Y:S01]  /*25b0*/  FFMA R48, R3, 0.69314718246459960938, R50 ;  /* 0x3f31721803307823 */ /* 0x000fe20000000032 */
[----:B------:R-:W-:Y:S01]  /*25c0*/  LOP3.LUT P0, RZ, R2, 0xe0, RZ, 0xc0, !PT ;  /* 0x000000e002ff7812 */ /* 0x000fe2000780c0ff */
[----:B------:R1:W-:Y:S01]  /*25d0*/  STG.E.U16 desc[UR10][R6.64], R17 ;  /* 0x0000001106007986 */ /* 0x0003e2000c10150a */
[----:B------:R-:W-:Y:S01]  /*25e0*/  SHF.L.U32 R3, R0, 0x2, RZ ;  /* 0x0000000200037819 */ /* 0x000fe200000006ff */
[----:B------:R-:W-:Y:S01]  /*25f0*/  FFMA R49, R14, 0.69314718246459960938, R49 ;  /* 0x3f3172180e317823 */ /* 0x000fe20000000031 */
[----:B------:R-:W-:Y:S01]  /*2600*/  IMAD.HI R0, R0, 0x4, RZ ;  /* 0x0000000400007827 */ /* 0x000fe200078e02ff */
[----:B------:R1:W-:Y:S01]  /*2610*/  STG.E.U16 desc[UR10][R8.64], R11 ;  /* 0x0000000b08007986 */ /* 0x0003e2000c10150a */
[----:B0-----:R-:W-:-:S02]  /*2620*/  PRMT R5, R11, 0x7632, R5 ;  /* 0x000076320b057816 */ /* 0x001fc40000000005 */
[----:B------:R-:W-:Y:S01]  /*2630*/  IMAD.SHL.U32 R4, R2, 0x2, RZ ;  /* 0x0000000202047824 */ /* 0x000fe200078e00ff */
[----:B--2---:R-:W-:Y:S02]  /*2640*/  IADD3 R2, P1, P2, R3, UR7, R20 ;  /* 0x0000000703027c10 */ /* 0x004fe4000fa3e014 */
[----:B------:R1:W-:Y:S02]  /*2650*/  STG.E.U16 desc[UR10][R12.64], R5 ;  /* 0x000000050c007986 */ /* 0x0003e4000c10150a */
[----:B------:R-:W-:Y:S02]  /*2660*/  LOP3.LUT R4, R4, 0x78, RZ, 0xc0, !PT ;  /* 0x0000007804047812 */ /* 0x000fe400078ec0ff */
[----:B------:R-:W-:Y:S01]  /*2670*/  IADD3.X R3, R0, UR5, R21, P1, P2 ;  /* 0x0000000500037c10 */ /* 0x000fe20008fe4415 */
[----:B------:R-:W-:Y:S06]  /*2680*/  BAR.SYNC.DEFER_BLOCKING 0x0 ;  /* 0x0000000000007b1d */ /* 0x000fec0000010000 */
[----:B------:R1:W-:Y:S02]  /*2690*/  STS.64 [R4+UR6], R48 ;  /* 0x0000003004007988 */ /* 0x0003e40008000a06 */
[----:B------:R-:W-:Y:S06]  /*26a0*/  BAR.SYNC.DEFER_BLOCKING 0x0 ;  /* 0x0000000000007b1d */ /* 0x000fec0000010000 */
[----:B------:R-:W-:Y:S05]  /*26b0*/  @P0 EXIT ;  /* 0x000000000000094d */ /* 0x000fea0003800000 */
[----:B-1----:R-:W0:Y:S04]  /*26c0*/  LDS R5, [R16] ;  /* 0x0000000010057984 */ /* 0x002e280000000800 */
[----:B0-----:R-:W-:Y:S01]  /*26d0*/  STG.E desc[UR10][R2.64], R5 ;  /* 0x0000000502007986 */ /* 0x001fe2000c10190a */
[----:B------:R-:W-:Y:S05]  /*26e0*/  EXIT ;  /* 0x000000000000794d */ /* 0x000fea0003800000 */
.L_x_2:
[----:B------:R-:W-:-:S00]  /*26f0*/  BRA `(.L_x_2) ;  /* 0xfffffffc00fc7947 */ /* 0x000fc0000383ffff */
[----:B------:R-:W-:-:S00]  /*2700*/  NOP ;  /* 0x0000000000007918 */ /* 0x000fc00000000000 */
[----:B------:R-:W-:-:S00]  /*2710*/  NOP ;  /* 0x0000000000007918 */ /* 0x000fc00000000000 */
[----:B------:R-:W-:-:S00]  /*2720*/  NOP ;  /* 0x0000000000007918 */ /* 0x000fc00000000000 */
[----:B------:R-:W-:-:S00]  /*2730*/  NOP ;  /* 0x0000000000007918 */ /* 0x000fc00000000000 */
[----:B------:R-:W-:-:S00]  /*2740*/  NOP ;  /* 0x0000000000007918 */ /* 0x000fc00000000000 */
[----:B------:R-:W-:-:S00]  /*2750*/  NOP ;  /* 0x0000000000007918 */ /* 0x000fc00000000000 */
[----:B------:R-:W-:-:S00]  /*2760*/  NOP ;  /* 0x0000000000007918 */ /* 0x000fc00000000000 */
[----:B------:R-:W-:-:S00]  /*2770*/  NOP ;  /* 0x0000000000007918 */ /* 0x000fc00000000000 */
.L_x_3:


//--------------------- .nv.global.init           --------------------------
	.section	.nv.global.init,"aw",@progbits
.nv.global.init:
	.type		_$_str,@object
	.size		_$_str,(.L_0 - _$_str)
_$_str:
        /*0000*/ 	.byte	0x5f, 0x5f, 0x43, 0x55, 0x44, 0x41, 0x5f, 0x46, 0x54, 0x5a, 0x00
.L_0:


//--------------------- .nv.shared.attn_fwd       --------------------------
	.section	.nv.shared.attn_fwd,"aw",@nobits
	.sectionflags	@""
	.align	16
	.zero		1024


//--------------------- .nv.shared.reserved.0     --------------------------
	.section	.nv.shared.reserved.0,"aw",@nobits
	.weak		__nv_reservedSMEM_offset_0_alias
	.size		__nv_reservedSMEM_offset_0_alias, 0, 0
	.other		__nv_reservedSMEM_offset_0_alias,@"STO_CUDA_RESERVED_SHARED STV_DEFAULT"
__nv_reservedSMEM_offset_0_alias:
	.zero		0


//--------------------- .nv.constant0.attn_fwd    --------------------------
	.section	.nv.constant0.attn_fwd,"a",@progbits
	.sectionflags	@""
	.align	4
.nv.constant0.attn_fwd:
	.zero		664


//--------------------- SYMBOLS --------------------------

	.type		.nv.reservedSmem.offset0,@object
	.size		.nv.reservedSmem.offset0,0x4
